	.target	sm_80

	.elftype	@"ET_EXEC"


//--------------------- .note.nv.tkinfo           --------------------------
	.section	.note.nv.tkinfo,"",@"SHT_NOTE"
	.sectionflags	@"SHF_NOTE_NV_TKINFO"
	.tkinfo
        /*0018*/ 	.word	0x00000002
        /*0030*/ 	.string	""
        /*0030*/ 	.string	"ptxas"
        /*0030*/ 	.string	"Cuda compilation tools, release 13.0, V13.0.88"
        /*0030*/ 	.string	"Build cuda_13.0.r13.0/compiler.36424714_0"
        /*0030*/ 	.string	"-v  -suppress-debug-info  -lineinfo  -arch sm_80 "



//--------------------- .note.nv.cuinfo           --------------------------
	.section	.note.nv.cuinfo,"",@"SHT_NOTE"
	.sectionflags	@"SHF_NOTE_NV_CUINFO"
        /*0018*/ 	.short	0x0002
        /*001a*/ 	.short	0x0050
        /*001c*/ 	.short	0x0082
	.zero		2


//--------------------- .nv.info                  --------------------------
	.section	.nv.info,"",@"SHT_CUDA_INFO"
	.align	4


	//----- nvinfo : EIATTR_REGCOUNT
	.align		4
        /*0000*/ 	.byte	0x04, 0x2f
        /*0002*/ 	.short	(.L_2 - .L_1)
	.align		4
.L_1:
        /*0004*/ 	.word	index@(attn_fwd)
        /*0008*/ 	.word	0x000000ec


	//----- nvinfo : EIATTR_FRAME_SIZE
	.align		4
.L_2:
        /*000c*/ 	.byte	0x04, 0x11
        /*000e*/ 	.short	(.L_4 - .L_3)
	.align		4
.L_3:
        /*0010*/ 	.word	index@(attn_fwd)
        /*0014*/ 	.word	0x00000000


	//----- nvinfo : EIATTR_MIN_STACK_SIZE
	.align		4
.L_4:
        /*0018*/ 	.byte	0x04, 0x12
        /*001a*/ 	.short	(.L_6 - .L_5)
	.align		4
.L_5:
        /*001c*/ 	.word	index@(attn_fwd)
        /*0020*/ 	.word	0x00000000
.L_6:


//--------------------- .nv.info.attn_fwd         --------------------------
	.section	.nv.info.attn_fwd,"",@"SHT_CUDA_INFO"
	.sectionflags	@""
	.align	4


	//----- nvinfo : EIATTR_CUDA_API_VERSION
	.align		4
        /*0000*/ 	.byte	0x04, 0x37
        /*0002*/ 	.short	(.L_8 - .L_7)
.L_7:
        /*0004*/ 	.word	0x00000082


	//----- nvinfo : EIATTR_SW2861232_WAR
	.align		4
.L_8:
        /*0008*/ 	.byte	0x01, 0x35
	.zero		2


	//----- nvinfo : EIATTR_PARAM_CBANK
	.align		4
        /*000c*/ 	.byte	0x04, 0x0a
        /*000e*/ 	.short	(.L_10 - .L_9)
	.align		4
.L_9:
        /*0010*/ 	.word	index@(.nv.constant0.attn_fwd)
        /*0014*/ 	.short	0x0160
        /*0016*/ 	.short	0x0088


	//----- nvinfo : EIATTR_CBANK_PARAM_SIZE
	.align		4
.L_10:
        /*0018*/ 	.byte	0x03, 0x19
        /*001a*/ 	.short	0x0088


	//----- nvinfo : EIATTR_KPARAM_INFO
	.align		4
        /*001c*/ 	.byte	0x04, 0x17
        /*001e*/ 	.short	(.L_12 - .L_11)
.L_11:
        /*0020*/ 	.word	0x00000000
        /*0024*/ 	.short	0x0019
        /*0026*/ 	.short	0x0080
        /*0028*/ 	.byte	0x00, 0xf4, 0x21, 0x00


	//----- nvinfo : EIATTR_KPARAM_INFO
	.align		4
.L_12:
        /*002c*/ 	.byte	0x04, 0x17
        /*002e*/ 	.short	(.L_14 - .L_13)
.L_13:
        /*0030*/ 	.word	0x00000000
        /*0034*/ 	.short	0x0018
        /*0036*/ 	.short	0x0078
        /*0038*/ 	.byte	0x00, 0xf4, 0x21, 0x00


	//----- nvinfo : EIATTR_KPARAM_INFO
	.align		4
.L_14:
        /*003c*/ 	.byte	0x04, 0x17
        /*003e*/ 	.short	(.L_16 - .L_15)
.L_15:
        /*0040*/ 	.word	0x00000000
        /*0044*/ 	.short	0x0017
        /*0046*/ 	.short	0x0070
        /*0048*/ 	.byte	0x00, 0xf0, 0x11, 0x00


	//----- nvinfo : EIATTR_KPARAM_INFO
	.align		4
.L_16:
        /*004c*/ 	.byte	0x04, 0x17
        /*004e*/ 	.short	(.L_18 - .L_17)
.L_17:
        /*0050*/ 	.word	0x00000000
        /*0054*/ 	.short	0x0016
        /*0056*/ 	.short	0x006c
        /*0058*/ 	.byte	0x00, 0xf0, 0x11, 0x00


	//----- nvinfo : EIATTR_KPARAM_INFO
	.align		4
.L_18:
        /*005c*/ 	.byte	0x04, 0x17
        /*005e*/ 	.short	(.L_20 - .L_19)
.L_19:
        /*0060*/ 	.word	0x00000000
        /*0064*/ 	.short	0x0015
        /*0066*/ 	.short	0x0068
        /*0068*/ 	.byte	0x00, 0xf0, 0x11, 0x00


	//----- nvinfo : EIATTR_KPARAM_INFO
	.align		4
.L_20:
        /*006c*/ 	.byte	0x04, 0x17
        /*006e*/ 	.short	(.L_22 - .L_21)
.L_21:
        /*0070*/ 	.word	0x00000000
        /*0074*/ 	.short	0x0014
        /*0076*/ 	.short	0x0064
        /*0078*/ 	.byte	0x00, 0xf0, 0x11, 0x00


	//----- nvinfo : EIATTR_KPARAM_INFO
	.align		4
.L_22:
        /*007c*/ 	.byte	0x04, 0x17
        /*007e*/ 	.short	(.L_24 - .L_23)
.L_23:
        /*0080*/ 	.word	0x00000000
        /*0084*/ 	.short	0x0013
        /*0086*/ 	.short	0x0060
        /*0088*/ 	.byte	0x00, 0xf0, 0x11, 0x00


	//----- nvinfo : EIATTR_KPARAM_INFO
	.align		4
.L_24:
        /*008c*/ 	.byte	0x04, 0x17
        /*008e*/ 	.short	(.L_26 - .L_25)
.L_25:
        /*0090*/ 	.word	0x00000000
        /*0094*/ 	.short	0x0012
        /*0096*/ 	.short	0x005c
        /*0098*/ 	.byte	0x00, 0xf0, 0x11, 0x00


	//----- nvinfo : EIATTR_KPARAM_INFO
	.align		4
.L_26:
        /*009c*/ 	.byte	0x04, 0x17
        /*009e*/ 	.short	(.L_28 - .L_27)
.L_27:
        /*00a0*/ 	.word	0x00000000
        /*00a4*/ 	.short	0x0011
        /*00a6*/ 	.short	0x0058
        /*00a8*/ 	.byte	0x00, 0xf0, 0x11, 0x00


	//----- nvinfo : EIATTR_KPARAM_INFO
	.align		4
.L_28:
        /*00ac*/ 	.byte	0x04, 0x17
        /*00ae*/ 	.short	(.L_30 - .L_29)
.L_29:
        /*00b0*/ 	.word	0x00000000
        /*00b4*/ 	.short	0x0010
        /*00b6*/ 	.short	0x0054
        /*00b8*/ 	.byte	0x00, 0xf0, 0x11, 0x00


	//----- nvinfo : EIATTR_KPARAM_INFO
	.align		4
.L_30:
        /*00bc*/ 	.byte	0x04, 0x17
        /*00be*/ 	.short	(.L_32 - .L_31)
.L_31:
        /*00c0*/ 	.word	0x00000000
        /*00c4*/ 	.short	0x000f
        /*00c6*/ 	.short	0x0050
        /*00c8*/ 	.byte	0x00, 0xf0, 0x11, 0x00


	//----- nvinfo : EIATTR_KPARAM_INFO
	.align		4
.L_32:
        /*00cc*/ 	.byte	0x04, 0x17
        /*00ce*/ 	.short	(.L_34 - .L_33)
.L_33:
        /*00d0*/ 	.word	0x00000000
        /*00d4*/ 	.short	0x000e
        /*00d6*/ 	.short	0x004c
        /*00d8*/ 	.byte	0x00, 0xf0, 0x11, 0x00


	//----- nvinfo : EIATTR_KPARAM_INFO
	.align		4
.L_34:
        /*00dc*/ 	.byte	0x04, 0x17
        /*00de*/ 	.short	(.L_36 - .L_35)
.L_35:
        /*00e0*/ 	.word	0x00000000
        /*00e4*/ 	.short	0x000d
        /*00e6*/ 	.short	0x0048
        /*00e8*/ 	.byte	0x00, 0xf0, 0x11, 0x00


	//----- nvinfo : EIATTR_KPARAM_INFO
	.align		4
.L_36:
        /*00ec*/ 	.byte	0x04, 0x17
        /*00ee*/ 	.short	(.L_38 - .L_37)
.L_37:
        /*00f0*/ 	.word	0x00000000
        /*00f4*/ 	.short	0x000c
        /*00f6*/ 	.short	0x0044
        /*00f8*/ 	.byte	0x00, 0xf0, 0x11, 0x00


	//----- nvinfo : EIATTR_KPARAM_INFO
	.align		4
.L_38:
        /*00fc*/ 	.byte	0x04, 0x17
        /*00fe*/ 	.short	(.L_40 - .L_39)
.L_39:
        /*0100*/ 	.word	0x00000000
        /*0104*/ 	.short	0x000b
        /*0106*/ 	.short	0x0040
        /*0108*/ 	.byte	0x00, 0xf0, 0x11, 0x00


	//----- nvinfo : EIATTR_KPARAM_INFO
	.align		4
.L_40:
        /*010c*/ 	.byte	0x04, 0x17
        /*010e*/ 	.short	(.L_42 - .L_41)
.L_41:
        /*0110*/ 	.word	0x00000000
        /*0114*/ 	.short	0x000a
        /*0116*/ 	.short	0x003c
        /*0118*/ 	.byte	0x00, 0xf0, 0x11, 0x00


	//----- nvinfo : EIATTR_KPARAM_INFO
	.align		4
.L_42:
        /*011c*/ 	.byte	0x04, 0x17
        /*011e*/ 	.short	(.L_44 - .L_43)
.L_43:
        /*0120*/ 	.word	0x00000000
        /*0124*/ 	.short	0x0009
        /*0126*/ 	.short	0x0038
        /*0128*/ 	.byte	0x00, 0xf0, 0x11, 0x00


	//----- nvinfo : EIATTR_KPARAM_INFO
	.align		4
.L_44:
        /*012c*/ 	.byte	0x04, 0x17
        /*012e*/ 	.short	(.L_46 - .L_45)
.L_45:
        /*0130*/ 	.word	0x00000000
        /*0134*/ 	.short	0x0008
        /*0136*/ 	.short	0x0034
        /*0138*/ 	.byte	0x00, 0xf0, 0x11, 0x00


	//----- nvinfo : EIATTR_KPARAM_INFO
	.align		4
.L_46:
        /*013c*/ 	.byte	0x04, 0x17
        /*013e*/ 	.short	(.L_48 - .L_47)
.L_47:
        /*0140*/ 	.word	0x00000000
        /*0144*/ 	.short	0x0007
        /*0146*/ 	.short	0x0030
        /*0148*/ 	.byte	0x00, 0xf0, 0x11, 0x00


	//----- nvinfo : EIATTR_KPARAM_INFO
	.align		4
.L_48:
        /*014c*/ 	.byte	0x04, 0x17
        /*014e*/ 	.short	(.L_50 - .L_49)
.L_49:
        /*0150*/ 	.word	0x00000000
        /*0154*/ 	.short	0x0006
        /*0156*/ 	.short	0x002c
        /*0158*/ 	.byte	0x00, 0xf0, 0x11, 0x00


	//----- nvinfo : EIATTR_KPARAM_INFO
	.align		4
.L_50:
        /*015c*/ 	.byte	0x04, 0x17
        /*015e*/ 	.short	(.L_52 - .L_51)
.L_51:
        /*0160*/ 	.word	0x00000000
        /*0164*/ 	.short	0x0005
        /*0166*/ 	.short	0x0028
        /*0168*/ 	.byte	0x00, 0xf0, 0x11, 0x00


	//----- nvinfo : EIATTR_KPARAM_INFO
	.align		4
.L_52:
        /*016c*/ 	.byte	0x04, 0x17
        /*016e*/ 	.short	(.L_54 - .L_53)
.L_53:
        /*0170*/ 	.word	0x00000000
        /*0174*/ 	.short	0x0004
        /*0176*/ 	.short	0x0020
        /*0178*/ 	.byte	0x00, 0xf4, 0x21, 0x00


	//----- nvinfo : EIATTR_KPARAM_INFO
	.align		4
.L_54:
        /*017c*/ 	.byte	0x04, 0x17
        /*017e*/ 	.short	(.L_56 - .L_55)
.L_55:
        /*0180*/ 	.word	0x00000000
        /*0184*/ 	.short	0x0003
        /*0186*/ 	.short	0x0018
        /*0188*/ 	.byte	0x00, 0xf4, 0x21, 0x00


	//----- nvinfo : EIATTR_KPARAM_INFO
	.align		4
.L_56:
        /*018c*/ 	.byte	0x04, 0x17
        /*018e*/ 	.short	(.L_58 - .L_57)
.L_57:
        /*0190*/ 	.word	0x00000000
        /*0194*/ 	.short	0x0002
        /*0196*/ 	.short	0x0010
        /*0198*/ 	.byte	0x00, 0xf4, 0x21, 0x00


	//----- nvinfo : EIATTR_KPARAM_INFO
	.align		4
.L_58:
        /*019c*/ 	.byte	0x04, 0x17
        /*019e*/ 	.short	(.L_60 - .L_59)
.L_59:
        /*01a0*/ 	.word	0x00000000
        /*01a4*/ 	.short	0x0001
        /*01a6*/ 	.short	0x0008
        /*01a8*/ 	.byte	0x00, 0xf4, 0x21, 0x00


	//----- nvinfo : EIATTR_KPARAM_INFO
	.align		4
.L_60:
        /*01ac*/ 	.byte	0x04, 0x17
        /*01ae*/ 	.short	(.L_62 - .L_61)
.L_61:
        /*01b0*/ 	.word	0x00000000
        /*01b4*/ 	.short	0x0000
        /*01b6*/ 	.short	0x0000
        /*01b8*/ 	.byte	0x00, 0xf4, 0x21, 0x00


	//----- nvinfo : EIATTR_MAXREG_COUNT
	.align		4
.L_62:
        /*01bc*/ 	.byte	0x03, 0x1b
        /*01be*/ 	.short	0x00ff


	//----- nvinfo : EIATTR_NUM_BARRIERS
	.align		4
        /*01c0*/ 	.byte	0x02, 0x4c
        /*01c2*/ 	.byte	0x01
	.zero		1


	//----- nvinfo : EIATTR_MERCURY_ISA_VERSION
	.align		4
        /*01c4*/ 	.byte	0x03, 0x5f
        /*01c6*/ 	.short	0x0000


	//----- nvinfo : EIATTR_COOP_GROUP_MASK_REGIDS
	.align		4
        /*01c8*/ 	.byte	0x04, 0x29
        /*01ca*/ 	.short	(.L_64 - .L_63)


	//   ....[0]....
.L_63:
        /*01cc*/ 	.word	0xffffffff


	//   ....[1]....
        /*01d0*/ 	.word	0xffffffff


	//   ....[2]....
        /*01d4*/ 	.word	0xffffffff


	//   ....[3]....
        /*01d8*/ 	.word	0xffffffff


	//   ....[4]....
        /*01dc*/ 	.word	0xffffffff


	//   ....[5]....
        /*01e0*/ 	.word	0xffffffff


	//   ....[6]....
        /*01e4*/ 	.word	0xffffffff


	//   ....[7]....
        /*01e8*/ 	.word	0xffffffff


	//   ....[8]....
        /*01ec*/ 	.word	0xffffffff


	//   ....[9]....
        /*01f0*/ 	.word	0xffffffff


	//   ....[10]....
        /*01f4*/ 	.word	0xffffffff


	//   ....[11]....
        /*01f8*/ 	.word	0xffffffff


	//   ....[12]....
        /*01fc*/ 	.word	0xffffffff


	//   ....[13]....
        /*0200*/ 	.word	0xffffffff


	//   ....[14]....
        /*0204*/ 	.word	0xffffffff


	//   ....[15]....
        /*0208*/ 	.word	0xffffffff


	//----- nvinfo : EIATTR_COOP_GROUP_INSTR_OFFSETS
	.align		4
.L_64:
        /*020c*/ 	.byte	0x04, 0x28
        /*020e*/ 	.short	(.L_66 - .L_65)


	//   ....[0]....
.L_65:
        /*0210*/ 	.word	0x00001690


	//   ....[1]....
        /*0214*/ 	.word	0x000016b0


	//   ....[2]....
        /*0218*/ 	.word	0x00001c80


	//   ....[3]....
        /*021c*/ 	.word	0x00001d30


	//   ....[4]....
        /*0220*/ 	.word	0x00002d20


	//   ....[5]....
        /*0224*/ 	.word	0x00002d60


	//   ....[6]....
        /*0228*/ 	.word	0x00002da0


	//   ....[7]....
        /*022c*/ 	.word	0x00002dc0


	//   ....[8]....
        /*0230*/ 	.word	0x00004cc0


	//   ....[9]....
        /*0234*/ 	.word	0x00004cd0


	//   ....[10]....
        /*0238*/ 	.word	0x00004ce0


	//   ....[11]....
        /*023c*/ 	.word	0x00004cf0


	//   ....[12]....
        /*0240*/ 	.word	0x00004de0


	//   ....[13]....
        /*0244*/ 	.word	0x00004df0


	//   ....[14]....
        /*0248*/ 	.word	0x00004e10


	//   ....[15]....
        /*024c*/ 	.word	0x00004e20


	//----- nvinfo : EIATTR_EXIT_INSTR_OFFSETS
	.align		4
.L_66:
        /*0250*/ 	.byte	0x04, 0x1c
        /*0252*/ 	.short	(.L_68 - .L_67)


	//   ....[0]....
.L_67:
        /*0254*/ 	.word	0x00006490


	//----- nvinfo : EIATTR_REQNTID
	.align		4
.L_68:
        /*0258*/ 	.byte	0x04, 0x10
        /*025a*/ 	.short	(.L_70 - .L_69)
.L_69:
        /*025c*/ 	.word	0x00000100
        /*0260*/ 	.word	0x00000001
        /*0264*/ 	.word	0x00000001
.L_70:


//--------------------- .nv.callgraph             --------------------------
	.section	.nv.callgraph,"",@"SHT_CUDA_CALLGRAPH"
	.align	4
	.sectionentsize	8
	.align		4
        /*0000*/ 	.word	0x00000000
	.align		4
        /*0004*/ 	.word	0xffffffff
	.align		4
        /*0008*/ 	.word	0x00000000
	.align		4
        /*000c*/ 	.word	0xfffffffe
	.align		4
        /*0010*/ 	.word	0x00000000
	.align		4
        /*0014*/ 	.word	0xfffffffd
	.align		4
        /*0018*/ 	.word	0x00000000
	.align		4
        /*001c*/ 	.word	0xfffffffc


//--------------------- .nv.rel.action            --------------------------
	.section	.nv.rel.action,"",@"SHT_CUDA_RELOCINFO"
	.align	8
	.sectionentsize	8
        /*0000*/ 	.byte	0x73, 0x00, 0x00, 0x00, 0x00, 0x00, 0x00, 0x00, 0x00, 0x00, 0x00, 0x11, 0x25, 0x00, 0x05, 0x36


//--------------------- .nv.constant4             --------------------------
	.section	.nv.constant4,"a",@progbits
	.align	8
	.align		8
.nv.constant4:
        /*0000*/ 	.dword	_$_str


//--------------------- .nv.constant0.attn_fwd    --------------------------
	.section	.nv.constant0.attn_fwd,"a",@progbits
	.sectionflags	@""
	.align	4
.nv.constant0.attn_fwd:
	.zero		488


//--------------------- .text.attn_fwd            --------------------------
	.section	.text.attn_fwd,"ax",@progbits
	.sectioninfo	@"SHI_REGISTERS=236"
	.align	128
        .global         attn_fwd
        .type           attn_fwd,@function
        .size           attn_fwd,(.L_x_3 - attn_fwd)
        .other          attn_fwd,@"STO_CUDA_ENTRY STV_DEFAULT"
attn_fwd:
.text.attn_fwd:
[----:B------:R-:W-:Y:S02]  /*0000*/  MOV R1, c[0x0][0x28] ;  /* 0x00000a0000017a02 */ /* 0x000fe40000000f00 */
[----:B------:R-:W0:Y:S01]  /*0010*/  S2R R0, SR_TID.X ;  /* 0x0000000000007919 */ /* 0x000e220000002100 */
[----:B------:R-:W-:Y:S01]  /*0020*/  MOV R37, c[0x0][0x198] ;  /* 0x0000660000257a02 */ /* 0x000fe20000000f00 */
[----:B------:R-:W-:Y:S02]  /*0030*/  ULDC.64 UR4, c[0x0][0x118] ;  /* 0x0000460000047ab9 */ /* 0x000fe40000000a00 */
[----:B------:R-:W1:Y:S01]  /*0040*/  S2R R3, SR_CTAID.X ;  /* 0x0000000000037919 */ /* 0x000e620000002500 */
[C---:B------:R-:W-:Y:S01]  /*0050*/  SHF.L.U32 R21, R37.reuse, 0x3, RZ ;  /* 0x0000000325157819 */ /* 0x040fe200000006ff */
[C---:B------:R-:W-:Y:S01]  /*0060*/  IMAD R17, R37.reuse, 0x6, RZ ;  /* 0x0000000625117824 */ /* 0x040fe200078e02ff */
[C---:B------:R-:W-:Y:S01]  /*0070*/  SHF.L.U32 R9, R37.reuse, 0x1, RZ ;  /* 0x0000000125097819 */ /* 0x040fe200000006ff */
[----:B------:R-:W2:Y:S01]  /*0080*/  S2R R2, SR_CTAID.Y ;  /* 0x0000000000027919 */ /* 0x000ea20000002600 */
[C---:B------:R-:W-:Y:S01]  /*0090*/  IMAD R25, R37.reuse, 0xa, RZ ;  /* 0x0000000a25197824 */ /* 0x040fe200078e02ff */
[CC--:B------:R-:W-:Y:S01]  /*00a0*/  LEA R11, R37.reuse, R37.reuse, 0x1 ;  /* 0x00000025250b7211 */ /* 0x0c0fe200078e08ff */
[C---:B------:R-:W-:Y:S01]  /*00b0*/  IMAD R29, R37.reuse, 0xc, RZ ;  /* 0x0000000c251d7824 */ /* 0x040fe200078e02ff */
[C---:B------:R-:W-:Y:S01]  /*00c0*/  SHF.L.U32 R13, R37.reuse, 0x2, RZ ;  /* 0x00000002250d7819 */ /* 0x040fe200000006ff */
[C---:B------:R-:W-:Y:S01]  /*00d0*/  IMAD R33, R37.reuse, 0xe, RZ ;  /* 0x0000000e25217824 */ /* 0x040fe200078e02ff */
[CC--:B------:R-:W-:Y:S01]  /*00e0*/  LEA R15, R37.reuse, R37.reuse, 0x2 ;  /* 0x00000025250f7211 */ /* 0x0c0fe200078e10ff */
[C---:B------:R-:W-:Y:S01]  /*00f0*/  IMAD R39, R37.reuse, 0x14, RZ ;  /* 0x0000001425277824 */ /* 0x040fe200078e02ff */
[CC--:B------:R-:W-:Y:S01]  /*0100*/  LEA R23, R37.reuse, R37.reuse, 0x3 ;  /* 0x0000002525177211 */ /* 0x0c0fe200078e18ff */
[C---:B------:R-:W-:Y:S01]  /*0110*/  IMAD R41, R37.reuse, 0x16, RZ ;  /* 0x0000001625297824 */ /* 0x040fe200078e02ff */
[CC--:B------:R-:W-:Y:S01]  /*0120*/  LEA R19, R37.reuse, -R37.reuse, 0x3 ;  /* 0x8000002525137211 */ /* 0x0c0fe200078e18ff */
[C---:B------:R-:W-:Y:S01]  /*0130*/  IMAD R43, R37.reuse, 0x18, RZ ;  /* 0x00000018252b7824 */ /* 0x040fe200078e02ff */
[C---:B------:R-:W-:Y:S01]  /*0140*/  LEA R35, R37.reuse, -R37, 0x4 ;  /* 0x8000002525237211 */ /* 0x040fe200078e20ff */
[----:B------:R-:W-:-:S02]  /*0150*/  IMAD R45, R37, 0x1a, RZ ;  /* 0x0000001a252d7824 */ /* 0x000fc400078e02ff */
[C---:B------:R-:W-:Y:S01]  /*0160*/  IMAD R47, R37.reuse, 0x1c, RZ ;  /* 0x0000001c252f7824 */ /* 0x040fe200078e02ff */
[----:B0-----:R-:W-:Y:S01]  /*0170*/  LOP3.LUT R36, R0, 0xff, RZ, 0xc0, !PT ;  /* 0x000000ff00247812 */ /* 0x001fe200078ec0ff */
[C---:B------:R-:W-:Y:S02]  /*0180*/  IMAD R27, R37.reuse, 0xb, RZ ;  /* 0x0000000b251b7824 */ /* 0x040fe400078e02ff */
[----:B------:R-:W-:Y:S01]  /*0190*/  IMAD R49, R37, 0x1e, RZ ;  /* 0x0000001e25317824 */ /* 0x000fe200078e02ff */
[----:B-1----:R-:W-:Y:S01]  /*01a0*/  LEA R3, R3, R36, 0x8 ;  /* 0x0000002403037211 */ /* 0x002fe200078e40ff */
[----:B------:R-:W-:Y:S02]  /*01b0*/  IMAD R31, R37, 0xd, RZ ;  /* 0x0000000d251f7824 */ /* 0x000fe400078e02ff */
[----:B--2---:R-:W-:Y:S02]  /*01c0*/  IMAD R4, R2, c[0x0][0x190], RZ ;  /* 0x0000640002047a24 */ /* 0x004fe400078e02ff */
[----:B------:R-:W-:-:S02]  /*01d0*/  IMAD R7, R3, c[0x0][0x194], RZ ;  /* 0x0000650003077a24 */ /* 0x000fc400078e02ff */
[C---:B------:R-:W-:Y:S01]  /*01e0*/  IMAD.HI R6, R4.reuse, 0x2, RZ ;  /* 0x0000000204067827 */ /* 0x040fe200078e02ff */
[----:B------:R-:W-:Y:S02]  /*01f0*/  SHF.L.U32 R5, R4, 0x1, RZ ;  /* 0x0000000104057819 */ /* 0x000fe400000006ff */
[C---:B------:R-:W-:Y:S01]  /*0200*/  SHF.L.U32 R8, R7.reuse, 0x1, RZ ;  /* 0x0000000107087819 */ /* 0x040fe200000006ff */
[----:B------:R-:W-:-:S03]  /*0210*/  IMAD.HI R7, R7, 0x2, RZ ;  /* 0x0000000207077827 */ /* 0x000fc600078e02ff */
[----:B------:R-:W-:-:S04]  /*0220*/  IADD3 R4, P0, P1, R8, c[0x0][0x160], R5 ;  /* 0x0000580008047a10 */ /* 0x000fc8000791e005 */
[----:B------:R-:W-:Y:S01]  /*0230*/  IADD3.X R5, R7, c[0x0][0x164], R6, P0, P1 ;  /* 0x0000590007057a10 */ /* 0x000fe200007e2406 */
[C---:B------:R-:W-:Y:S01]  /*0240*/  IMAD R7, R37.reuse, 0x12, RZ ;  /* 0x0000001225077824 */ /* 0x040fe200078e02ff */
[CC--:B------:R-:W-:Y:S02]  /*0250*/  LEA R20, P3, R37.reuse, R4.reuse, 0x4 ;  /* 0x0000000425147211 */ /* 0x0c0fe400078620ff */
[-C--:B------:R-:W-:Y:S02]  /*0260*/  LEA R8, P5, R37, R4.reuse, 0x2 ;  /* 0x0000000425087211 */ /* 0x080fe400078a10ff */
[-C--:B------:R-:W-:Y:S02]  /*0270*/  IADD3 R10, P6, R17, R4.reuse, RZ ;  /* 0x00000004110a7210 */ /* 0x080fe40007fde0ff */
[----:B------:R-:W-:Y:S02]  /*0280*/  LEA.HI.X.SX32 R21, R21, R5, 0x1, P3 ;  /* 0x0000000515157211 */ /* 0x000fe400018f0eff */
[----:B------:R-:W-:-:S02]  /*0290*/  LEA R12, P3, R37, R4, 0x3 ;  /* 0x00000004250c7211 */ /* 0x000fc400078618ff */
[CC--:B------:R-:W-:Y:S01]  /*02a0*/  IADD3 R6, P4, R9.reuse, R4.reuse, RZ ;  /* 0x0000000409067210 */ /* 0x0c0fe20007f9e0ff */
[----:B------:R0:W2:Y:S01]  /*02b0*/  LDG.E.U16 R20, [R20.64] ;  /* 0x0000000414147981 */ /* 0x0000a2000c1e1500 */
[-C--:B------:R-:W-:Y:S02]  /*02c0*/  LEA.HI.X.SX32 R9, R9, R5.reuse, 0x1, P5 ;  /* 0x0000000509097211 */ /* 0x080fe400028f0eff */
[-C--:B------:R-:W-:Y:S02]  /*02d0*/  IADD3 R14, P5, R25, R4.reuse, RZ ;  /* 0x00000004190e7210 */ /* 0x080fe40007fbe0ff */
[-C--:B------:R-:W-:Y:S01]  /*02e0*/  LEA.HI.X.SX32 R11, R11, R5.reuse, 0x1, P6 ;  /* 0x000000050b0b7211 */ /* 0x080fe200030f0eff */
[----:B------:R1:W3:Y:S01]  /*02f0*/  LDG.E.U16 R8, [R8.64] ;  /* 0x0000000408087981 */ /* 0x0002e2000c1e1500 */
[-C--:B------:R-:W-:Y:S02]  /*0300*/  IADD3 R22, P0, R7, R4.reuse, RZ ;  /* 0x0000000407167210 */ /* 0x080fe40007f1e0ff */
[----:B------:R-:W-:Y:S01]  /*0310*/  IADD3 R16, P6, R29, R4, RZ ;  /* 0x000000041d107210 */ /* 0x000fe20007fde0ff */
[----:B------:R4:W5:Y:S01]  /*0320*/  LDG.E.U16 R10, [R10.64] ;  /* 0x000000040a0a7981 */ /* 0x000962000c1e1500 */
[----:B------:R-:W-:-:S02]  /*0330*/  LEA.HI.X.SX32 R13, R13, R5, 0x1, P3 ;  /* 0x000000050d0d7211 */ /* 0x000fc400018f0eff */
[-C--:B------:R-:W-:Y:S02]  /*0340*/  IADD3 R24, P2, R39, R4.reuse, RZ ;  /* 0x0000000427187210 */ /* 0x080fe40007f5e0ff */
[-C--:B------:R-:W-:Y:S01]  /*0350*/  IADD3 R18, P3, R33, R4.reuse, RZ ;  /* 0x0000000421127210 */ /* 0x080fe20007f7e0ff */
[----:B------:R0:W3:Y:S01]  /*0360*/  LDG.E.U16 R12, [R12.64] ;  /* 0x000000040c0c7981 */ /* 0x0000e2000c1e1500 */
[-C--:B------:R-:W-:Y:S02]  /*0370*/  IADD3 R26, P1, R41, R4.reuse, RZ ;  /* 0x00000004291a7210 */ /* 0x080fe40007f3e0ff */
[-C--:B------:R-:W-:Y:S02]  /*0380*/  LEA.HI.X.SX32 R7, R37, R5.reuse, 0x1, P4 ;  /* 0x0000000525077211 */ /* 0x080fe400020f0eff */
[-C--:B------:R-:W-:Y:S02]  /*0390*/  IADD3 R28, P4, R43, R4.reuse, RZ ;  /* 0x000000042b1c7210 */ /* 0x080fe40007f9e0ff */
[----:B------:R-:W-:Y:S01]  /*03a0*/  LEA.HI.X.SX32 R15, R15, R5, 0x1, P5 ;  /* 0x000000050f0f7211 */ /* 0x000fe200028f0eff */
[----:B------:R0:W3:Y:S01]  /*03b0*/  LDG.E.U16 R6, [R6.64] ;  /* 0x0000000406067981 */ /* 0x0000e2000c1e1500 */
[----:B------:R-:W-:-:S02]  /*03c0*/  IADD3 R30, P5, R45, R4, RZ ;  /* 0x000000042d1e7210 */ /* 0x000fc40007fbe0ff */
[-C--:B------:R-:W-:Y:S01]  /*03d0*/  LEA.HI.X.SX32 R17, R17, R5.reuse, 0x1, P6 ;  /* 0x0000000511117211 */ /* 0x080fe200030f0eff */
[----:B------:R0:W3:Y:S01]  /*03e0*/  LDG.E.U16 R14, [R14.64] ;  /* 0x000000040e0e7981 */ /* 0x0000e2000c1e1500 */
[-C--:B------:R-:W-:Y:S02]  /*03f0*/  LEA.HI.X.SX32 R23, R23, R5.reuse, 0x1, P0 ;  /* 0x0000000517177211 */ /* 0x080fe400000f0eff */
[-C--:B------:R-:W-:Y:S01]  /*0400*/  IADD3 R32, P6, R47, R4.reuse, RZ ;  /* 0x000000042f207210 */ /* 0x080fe20007fde0ff */
[----:B------:R0:W3:Y:S01]  /*0410*/  LDG.E.U16 R16, [R16.64] ;  /* 0x0000000410107981 */ /* 0x0000e2000c1e1500 */
[-C--:B------:R-:W-:Y:S02]  /*0420*/  LEA.HI.X.SX32 R19, R19, R5.reuse, 0x1, P3 ;  /* 0x0000000513137211 */ /* 0x080fe400018f0eff */
[----:B------:R-:W-:Y:S01]  /*0430*/  LEA.HI.X.SX32 R25, R25, R5, 0x1, P2 ;  /* 0x0000000519197211 */ /* 0x000fe200010f0eff */
[----:B------:R0:W3:Y:S01]  /*0440*/  LDG.E.U16 R22, [R22.64] ;  /* 0x0000000416167981 */ /* 0x0000e2000c1e1500 */
[----:B------:R-:W-:-:S02]  /*0450*/  IADD3 R34, P3, R49, R4, RZ ;  /* 0x0000000431227210 */ /* 0x000fc40007f7e0ff */
[-C--:B------:R-:W-:Y:S01]  /*0460*/  LEA.HI.X.SX32 R27, R27, R5.reuse, 0x1, P1 ;  /* 0x000000051b1b7211 */ /* 0x080fe200008f0eff */
[----:B------:R0:W3:Y:S01]  /*0470*/  LDG.E.U16 R4, [R4.64] ;  /* 0x0000000404047981 */ /* 0x0000e2000c1e1500 */
[-C--:B------:R-:W-:Y:S02]  /*0480*/  LEA.HI.X.SX32 R29, R29, R5.reuse, 0x1, P4 ;  /* 0x000000051d1d7211 */ /* 0x080fe400020f0eff */
[-C--:B------:R-:W-:Y:S01]  /*0490*/  LEA.HI.X.SX32 R31, R31, R5.reuse, 0x1, P5 ;  /* 0x000000051f1f7211 */ /* 0x080fe200028f0eff */
[----:B------:R-:W5:Y:S01]  /*04a0*/  LDG.E.U16 R24, [R24.64] ;  /* 0x0000000418187981 */ /* 0x000f62000c1e1500 */
[-C--:B------:R-:W-:Y:S02]  /*04b0*/  LEA.HI.X.SX32 R33, R33, R5.reuse, 0x1, P6 ;  /* 0x0000000521217211 */ /* 0x080fe400030f0eff */
[----:B------:R-:W-:Y:S01]  /*04c0*/  LEA.HI.X.SX32 R35, R35, R5, 0x1, P3 ;  /* 0x0000000523237211 */ /* 0x000fe200018f0eff */
[----:B------:R-:W5:Y:S04]  /*04d0*/  LDG.E.U16 R26, [R26.64] ;  /* 0x000000041a1a7981 */ /* 0x000f68000c1e1500 */
[----:B------:R-:W5:Y:S04]  /*04e0*/  LDG.E.U16 R28, [R28.64] ;  /* 0x000000041c1c7981 */ /* 0x000f68000c1e1500 */
[----:B------:R-:W5:Y:S04]  /*04f0*/  LDG.E.U16 R30, [R30.64] ;  /* 0x000000041e1e7981 */ /* 0x000f68000c1e1500 */
[----:B------:R-:W5:Y:S04]  /*0500*/  LDG.E.U16 R32, [R32.64] ;  /* 0x0000000420207981 */ /* 0x000f68000c1e1500 */
[----:B------:R4:W5:Y:S04]  /*0510*/  LDG.E.U16 R18, [R18.64] ;  /* 0x0000000412127981 */ /* 0x000968000c1e1500 */
[----:B------:R-:W5:Y:S01]  /*0520*/  LDG.E.U16 R34, [R34.64] ;  /* 0x0000000422227981 */ /* 0x000f62000c1e1500 */
[----:B0-----:R-:W-:-:S02]  /*0530*/  SHF.L.U32 R5, R36, 0x1, RZ ;  /* 0x0000000124057819 */ /* 0x001fc400000006ff */
[----:B-1----:R-:W-:Y:S02]  /*0540*/  MOV R9, 0x1 ;  /* 0x0000000100097802 */ /* 0x002fe40000000f00 */
[----:B------:R-:W-:Y:S02]  /*0550*/  LOP3.LUT R7, R5, 0x10, RZ, 0x3c, !PT ;  /* 0x0000001005077812 */ /* 0x000fe400078e3cff */
[----:B------:R-:W-:Y:S02]  /*0560*/  ISETP.LE.AND P0, PT, R9, c[0x0][0x1d0], PT ;  /* 0x0000740009007a0c */ /* 0x000fe40003f03270 */
[C---:B------:R-:W-:Y:S02]  /*0570*/  LOP3.LUT R9, R5.reuse, 0x20, RZ, 0x3c, !PT ;  /* 0x0000002005097812 */ /* 0x040fe400078e3cff */
[C---:B----4-:R-:W-:Y:S02]  /*0580*/  LOP3.LUT R11, R5.reuse, 0x30, RZ, 0x3c, !PT ;  /* 0x00000030050b7812 */ /* 0x050fe400078e3cff */
[----:B------:R-:W-:-:S02]  /*0590*/  LOP3.LUT R15, R5, 0x40, RZ, 0x3c, !PT ;  /* 0x00000040050f7812 */ /* 0x000fc400078e3cff */
[C---:B------:R-:W-:Y:S02]  /*05a0*/  LOP3.LUT R17, R5.reuse, 0x50, RZ, 0x3c, !PT ;  /* 0x0000005005117812 */ /* 0x040fe400078e3cff */
[----:B------:R-:W-:Y:S01]  /*05b0*/  LOP3.LUT R19, R5, 0x60, RZ, 0x3c, !PT ;  /* 0x0000006005137812 */ /* 0x000fe200078e3cff */
[----:B------:R-:W-:Y:S01]  /*05c0*/  CS2R R96, SRZ ;  /* 0x0000000000607805 */ /* 0x000fe2000001ff00 */
[----:B------:R-:W-:Y:S01]  /*05d0*/  MOV R23, 0x3f800000 ;  /* 0x3f80000000177802 */ /* 0x000fe20000000f00 */
        /* <DEDUP_REMOVED lines=11> */
[----:B------:R-:W-:Y:S01]  /*0690*/  CS2R R122, SRZ ;  /* 0x00000000007a7805 */ /* 0x000fe2000001ff00 */
[----:B--2---:R0:W-:Y:S02]  /*06a0*/  STS.U16 [R5+0x1000], R20 ;  /* 0x0010001405007388 */ /* 0x0041e40000000400 */
[----:B0-----:R-:W-:-:S02]  /*06b0*/  MOV R20, 0x3f800000 ;  /* 0x3f80000000147802 */ /* 0x001fc40000000f00 */
[----:B---3--:R0:W-:Y:S04]  /*06c0*/  STS.U16 [R5], R4 ;  /* 0x0000000405007388 */ /* 0x0081e80000000400 */
[----:B------:R-:W-:Y:S04]  /*06d0*/  STS.U16 [R7+0x200], R6 ;  /* 0x0002000607007388 */ /* 0x000fe80000000400 */
[----:B------:R1:W-:Y:S01]  /*06e0*/  STS.U16 [R7+0x1200], R22 ;  /* 0x0012001607007388 */ /* 0x0003e20000000400 */
[----:B0-----:R-:W-:-:S03]  /*06f0*/  LOP3.LUT R5, R5, 0x70, RZ, 0x3c, !PT ;  /* 0x0000007005057812 */ /* 0x001fc600078e3cff */
[----:B------:R0:W-:Y:S04]  /*0700*/  STS.U16 [R9+0x400], R8 ;  /* 0x0004000809007388 */ /* 0x0001e80000000400 */
[----:B-----5:R2:W-:Y:S04]  /*0710*/  STS.U16 [R9+0x1400], R24 ;  /* 0x0014001809007388 */ /* 0x0205e80000000400 */
[----:B------:R3:W-:Y:S04]  /*0720*/  STS.U16 [R11+0x600], R10 ;  /* 0x0006000a0b007388 */ /* 0x0007e80000000400 */
        /* <DEDUP_REMOVED lines=8> */
[----:B------:R3:W-:Y:S01]  /*07b0*/  STS.U16 [R5+0x1e00], R34 ;  /* 0x001e002205007388 */ /* 0x0007e20000000400 */
[----:B-1----:R-:W-:-:S02]  /*07c0*/  MOV R22, 0x3f800000 ;  /* 0x3f80000000167802 */ /* 0x002fc40000000f00 */
[C---:B------:R-:W-:Y:S02]  /*07d0*/  LOP3.LUT R7, R0.reuse, 0xf, RZ, 0xc0, !PT ;  /* 0x0000000f00077812 */ /* 0x040fe400078ec0ff */
[C---:B0-----:R-:W-:Y:S02]  /*07e0*/  SHF.L.U32 R8, R0.reuse, 0x1, RZ ;  /* 0x0000000100087819 */ /* 0x041fe400000006ff */
[----:B--2---:R-:W-:Y:S01]  /*07f0*/  SHF.L.U32 R9, R0, 0x5, RZ ;  /* 0x0000000500097819 */ /* 0x004fe200000006ff */
[----:B------:R-:W-:Y:S05]  /*0800*/  @!P0 BRA `(.L_x_0) ;  /* 0x0000482000008947 */ /* 0x000fea0003800000 */
[----:B------:R-:W-:Y:S01]  /*0810*/  IMAD R4, R2, c[0x0][0x1a0], RZ ;  /* 0x0000680002047a24 */ /* 0x000fe200078e02ff */
[C---:B---3--:R-:W-:Y:S01]  /*0820*/  LOP3.LUT R12, R0.reuse, 0x7f, RZ, 0xc0, !PT ;  /* 0x0000007f000c7812 */ /* 0x048fe200078ec0ff */
[----:B------:R-:W-:Y:S01]  /*0830*/  IMAD R6, R7, c[0x0][0x1a8], RZ ;  /* 0x00006a0007067a24 */ /* 0x000fe200078e02ff */
[----:B------:R-:W-:Y:S01]  /*0840*/  LOP3.LUT P0, RZ, R0, 0x80, RZ, 0xc0, !PT ;  /* 0x0000008000ff7812 */ /* 0x000fe2000780c0ff */
[----:B------:R-:W-:Y:S01]  /*0850*/  CS2R R96, SRZ ;  /* 0x0000000000607805 */ /* 0x000fe2000001ff00 */
[----:B------:R-:W-:Y:S01]  /*0860*/  SHF.L.U32 R5, R4, 0x1, RZ ;  /* 0x0000000104057819 */ /* 0x000fe200000006ff */
[----:B------:R-:W-:Y:S01]  /*0870*/  IMAD R13, R12, c[0x0][0x1b4], RZ ;  /* 0x00006d000c0d7a24 */ /* 0x000fe200078e02ff */
[----:B------:R-:W-:Y:S01]  /*0880*/  SHF.L.U32 R10, R6, 0x1, RZ ;  /* 0x00000001060a7819 */ /* 0x000fe200000006ff */
[----:B------:R-:W-:Y:S01]  /*0890*/  IMAD.HI R4, R4, 0x2, RZ ;  /* 0x0000000204047827 */ /* 0x000fe200078e02ff */
[----:B------:R-:W-:Y:S01]  /*08a0*/  SEL R17, RZ, 0x110, !P0 ;  /* 0x00000110ff117807 */ /* 0x000fe20004000000 */
[----:B------:R-:W-:Y:S01]  /*08b0*/  CS2R R98, SRZ ;  /* 0x0000000000627805 */ /* 0x000fe2000001ff00 */
[----:B------:R-:W-:Y:S01]  /*08c0*/  IADD3 R219, P1, P2, R10, c[0x0][0x168], R5 ;  /* 0x00005a000adb7a10 */ /* 0x000fe20007a3e005 */
[----:B------:R-:W-:Y:S01]  /*08d0*/  IMAD R5, R2, c[0x0][0x1b0], RZ ;  /* 0x00006c0002057a24 */ /* 0x000fe200078e02ff */
[----:B------:R-:W-:Y:S01]  /*08e0*/  SHF.L.U32 R15, R13, 0x1, RZ ;  /* 0x000000010d0f7819 */ /* 0x000fe200000006ff */
[----:B------:R-:W-:Y:S01]  /*08f0*/  IMAD.HI R11, R6, 0x2, RZ ;  /* 0x00000002060b7827 */ /* 0x000fe200078e02ff */
[----:B------:R-:W-:Y:S01]  /*0900*/  SHF.R.S32.HI R14, RZ, 0x2, R0 ;  /* 0x00000002ff0e7819 */ /* 0x000fe20000011400 */
[----:B------:R-:W-:Y:S01]  /*0910*/  CS2R R112, SRZ ;  /* 0x0000000000707805 */ /* 0x000fe2000001ff00 */
[C---:B------:R-:W-:Y:S01]  /*0920*/  SHF.L.U32 R6, R5.reuse, 0x1, RZ ;  /* 0x0000000105067819 */ /* 0x040fe200000006ff */
[----:B------:R-:W-:Y:S01]  /*0930*/  IMAD.HI R5, R5, 0x2, RZ ;  /* 0x0000000205057827 */ /* 0x000fe200078e02ff */
[----:B------:R-:W-:Y:S01]  /*0940*/  IADD3.X R21, R11, c[0x0][0x16c], R4, P1, P2 ;  /* 0x00005b000b157a10 */ /* 0x000fe20000fe4404 */
[----:B------:R-:W-:Y:S01]  /*0950*/  CS2R R114, SRZ ;  /* 0x0000000000727805 */ /* 0x000fe2000001ff00 */
[----:B------:R-:W-:Y:S01]  /*0960*/  IADD3 R202, P0, P1, R15, c[0x0][0x170], R6 ;  /* 0x00005c000fca7a10 */ /* 0x000fe2000791e006 */
[----:B------:R-:W-:Y:S01]  /*0970*/  CS2R R124, SRZ ;  /* 0x00000000007c7805 */ /* 0x000fe2000001ff00 */
[--C-:B------:R-:W-:Y:S01]  /*0980*/  SHF.R.U32.HI R6, RZ, 0x4, R0.reuse ;  /* 0x00000004ff067819 */ /* 0x100fe20000011600 */
[----:B------:R-:W-:Y:S01]  /*0990*/  CS2R R126, SRZ ;  /* 0x00000000007e7805 */ /* 0x000fe2000001ff00 */
[----:B------:R-:W-:Y:S01]  /*09a0*/  SHF.L.U32 R10, R12, 0x1, RZ ;  /* 0x000000010c0a7819 */ /* 0x000fe200000006ff */
[----:B------:R-:W-:Y:S01]  /*09b0*/  IMAD.HI R12, R13, 0x2, RZ ;  /* 0x000000020d0c7827 */ /* 0x000fe200078e02ff */
[----:B------:R-:W-:Y:S01]  /*09c0*/  SGXT.U32 R6, R6, 0x4 ;  /* 0x000000040606781a */ /* 0x000fe20000000000 */
[----:B------:R-:W-:Y:S01]  /*09d0*/  CS2R R120, SRZ ;  /* 0x0000000000787805 */ /* 0x000fe2000001ff00 */
[----:B------:R-:W-:Y:S01]  /*09e0*/  SHF.R.U32.HI R4, RZ, 0x7, R0 ;  /* 0x00000007ff047819 */ /* 0x000fe20000011600 */
[----:B------:R-:W-:Y:S01]  /*09f0*/  CS2R R122, SRZ ;  /* 0x00000000007a7805 */ /* 0x000fe2000001ff00 */
[----:B------:R-:W-:Y:S01]  /*0a00*/  SGXT R14, R14, 0x1 ;  /* 0x000000010e0e781a */ /* 0x000fe20000000200 */
[----:B------:R-:W-:Y:S01]  /*0a10*/  IMAD R6, R6, c[0x0][0x1a4], RZ ;  /* 0x0000690006067a24 */ /* 0x000fe200078e02ff */
[----:B------:R-:W-:-:S02]  /*0a20*/  MOV R23, c[0x0][0x1a4] ;  /* 0x0000690000177a02 */ /* 0x000fc40000000f00 */
[----:B------:R-:W-:Y:S02]  /*0a30*/  SGXT.U32 R4, R4, 0x1 ;  /* 0x000000010404781a */ /* 0x000fe40000000000 */
[----:B------:R-:W-:Y:S02]  /*0a40*/  LOP3.LUT R14, R14, 0x90, RZ, 0xc0, !PT ;  /* 0x000000900e0e7812 */ /* 0x000fe400078ec0ff */
[----:B------:R-:W-:Y:S01]  /*0a50*/  IADD3.X R20, R12, c[0x0][0x174], R5, P0, P1 ;  /* 0x00005d000c147a10 */ /* 0x000fe200007e2405 */
[----:B------:R-:W-:Y:S01]  /*0a60*/  IMAD R15, R4, c[0x0][0x1b8], RZ ;  /* 0x00006e00040f7a24 */ /* 0x000fe200078e02ff */
[----:B------:R-:W-:Y:S02]  /*0a70*/  LOP3.LUT R24, R0, 0x7, RZ, 0xc0, !PT ;  /* 0x0000000700187812 */ /* 0x000fe400078ec0ff */
[----:B------:R-:W-:Y:S02]  /*0a80*/  LEA R5, R23, R6, 0x4 ;  /* 0x0000000617057211 */ /* 0x000fe400078e20ff */
[----:B------:R-:W-:-:S02]  /*0a90*/  LOP3.LUT R13, R14, 0x60, R9, 0xf8, !PT ;  /* 0x000000600e0d7812 */ /* 0x000fc400078ef809 */
[----:B------:R-:W-:Y:S02]  /*0aa0*/  SHF.L.U32 R11, R24, 0x4, RZ ;  /* 0x00000004180b7819 */ /* 0x000fe400000006ff */
[----:B------:R-:W-:Y:S02]  /*0ab0*/  LEA R4, R23, R5, 0x4 ;  /* 0x0000000517047211 */ /* 0x000fe400078e20ff */
[----:B------:R-:W-:Y:S02]  /*0ac0*/  LOP3.LUT R10, R17, R10, RZ, 0x3c, !PT ;  /* 0x0000000a110a7212 */ /* 0x000fe400078e3cff */
[----:B------:R-:W-:Y:S02]  /*0ad0*/  LOP3.LUT R12, R13, 0x10, R8, 0x78, !PT ;  /* 0x000000100d0c7812 */ /* 0x000fe400078e7808 */
[----:B------:R-:W-:Y:S02]  /*0ae0*/  LEA R232, P0, R6, R219, 0x1 ;  /* 0x000000db06e87211 */ /* 0x000fe400078008ff */
[----:B------:R-:W-:-:S02]  /*0af0*/  LOP3.LUT R17, R0, 0x10, RZ, 0xc0, !PT ;  /* 0x0000001000117812 */ /* 0x000fc400078ec0ff */
[----:B------:R-:W-:Y:S02]  /*0b00*/  LOP3.LUT R11, R11, 0xe0, R0, 0x78, !PT ;  /* 0x000000e00b0b7812 */ /* 0x000fe400078e7800 */
[----:B------:R-:W-:Y:S02]  /*0b10*/  LEA R13, R23, R4, 0x4 ;  /* 0x00000004170d7211 */ /* 0x000fe400078e20ff */
[----:B------:R-:W-:Y:S02]  /*0b20*/  LEA.HI.X.SX32 R233, R6, R21, 0x1, P0 ;  /* 0x0000001506e97211 */ /* 0x000fe400000f0eff */
[----:B------:R-:W-:Y:S02]  /*0b30*/  LEA R230, P1, R5, R219, 0x1 ;  /* 0x000000db05e67211 */ /* 0x000fe400078208ff */
[----:B------:R-:W-:Y:S02]  /*0b40*/  LEA R16, R24, R17, 0x1 ;  /* 0x0000001118107211 */ /* 0x000fe400078e08ff */
[----:B------:R-:W-:-:S02]  /*0b50*/  LOP3.LUT R11, R11, 0x10, R8, 0x78, !PT ;  /* 0x000000100b0b7812 */ /* 0x000fc400078e7808 */
[----:B------:R-:W-:Y:S02]  /*0b60*/  LEA R6, R23, R13, 0x4 ;  /* 0x0000000d17067211 */ /* 0x000fe400078e20ff */
[----:B------:R-:W-:Y:S02]  /*0b70*/  MOV R22, c[0x0][0x1b8] ;  /* 0x00006e0000167a02 */ /* 0x000fe40000000f00 */
[----:B------:R-:W-:Y:S02]  /*0b80*/  LEA.HI.X.SX32 R231, R5, R21, 0x1, P1 ;  /* 0x0000001505e77211 */ /* 0x000fe400008f0eff */
[----:B------:R-:W-:Y:S02]  /*0b90*/  LEA R11, R16, R11, 0x8 ;  /* 0x0000000b100b7211 */ /* 0x000fe400078e40ff */
[----:B------:R-:W-:Y:S02]  /*0ba0*/  LEA R5, R23, R6, 0x4 ;  /* 0x0000000617057211 */ /* 0x000fe400078e20ff */
[----:B------:R-:W-:-:S02]  /*0bb0*/  LEA R16, R22, R15, 0x1 ;  /* 0x0000000f16107211 */ /* 0x000fc400078e08ff */
[----:B------:R-:W-:Y:S02]  /*0bc0*/  LEA R228, P1, R4, R219, 0x1 ;  /* 0x000000db04e47211 */ /* 0x000fe400078208ff */
[----:B------:R-:W-:Y:S02]  /*0bd0*/  LEA R12, R17, R12, 0x4 ;  /* 0x0000000c110c7211 */ /* 0x000fe400078e20ff */
[C---:B------:R-:W-:Y:S02]  /*0be0*/  LEA R14, R23.reuse, R5, 0x4 ;  /* 0x00000005170e7211 */ /* 0x040fe400078e20ff */
[----:B------:R-:W-:Y:S02]  /*0bf0*/  LEA R17, R22, R16, 0x1 ;  /* 0x0000001016117211 */ /* 0x000fe400078e08ff */
[----:B------:R-:W-:Y:S02]  /*0c00*/  LEA.HI.X.SX32 R229, R4, R21, 0x1, P1 ;  /* 0x0000001504e57211 */ /* 0x000fe400008f0eff */
[----:B------:R-:W-:-:S02]  /*0c10*/  LEA R4, R23, R14, 0x4 ;  /* 0x0000000e17047211 */ /* 0x000fc400078e20ff */
[----:B------:R-:W-:Y:S02]  /*0c20*/  LEA R18, R22, R17, 0x1 ;  /* 0x0000001116127211 */ /* 0x000fe400078e08ff */
[CC--:B------:R-:W-:Y:S02]  /*0c30*/  LEA R226, P2, R13.reuse, R219.reuse, 0x1 ;  /* 0x000000db0de27211 */ /* 0x0c0fe400078408ff */
[----:B------:R-:W-:Y:S02]  /*0c40*/  LEA R218, P4, R4, R219, 0x1 ;  /* 0x000000db04da7211 */ /* 0x000fe400078808ff */
[----:B------:R-:W-:Y:S02]  /*0c50*/  LEA R19, R22, R18, 0x1 ;  /* 0x0000001216137211 */ /* 0x000fe400078e08ff */
[----:B------:R-:W-:Y:S02]  /*0c60*/  LEA.HI.X.SX32 R227, R13, R21, 0x1, P2 ;  /* 0x000000150de37211 */ /* 0x000fe400010f0eff */
[----:B------:R-:W-:-:S02]  /*0c70*/  LEA R224, P1, R6, R219, 0x1 ;  /* 0x000000db06e07211 */ /* 0x000fc400078208ff */
[CC--:B------:R-:W-:Y:S02]  /*0c80*/  LEA R222, P2, R5.reuse, R219.reuse, 0x1 ;  /* 0x000000db05de7211 */ /* 0x0c0fe400078408ff */
[----:B------:R-:W-:Y:S02]  /*0c90*/  LEA R220, P3, R14, R219, 0x1 ;  /* 0x000000db0edc7211 */ /* 0x000fe400078608ff */
[----:B------:R-:W-:Y:S02]  /*0ca0*/  LEA.HI.X.SX32 R219, R4, R21, 0x1, P4 ;  /* 0x0000001504db7211 */ /* 0x000fe400020f0eff */
[----:B------:R-:W-:Y:S02]  /*0cb0*/  LEA R4, R22, R19, 0x1 ;  /* 0x0000001316047211 */ /* 0x000fe400078e08ff */
[----:B------:R-:W-:Y:S02]  /*0cc0*/  LEA.HI.X.SX32 R223, R5, R21, 0x1, P2 ;  /* 0x0000001505df7211 */ /* 0x000fe400010f0eff */
[----:B------:R-:W-:-:S02]  /*0cd0*/  LEA R210, P2, R18, R202, 0x1 ;  /* 0x000000ca12d27211 */ /* 0x000fc400078408ff */
[----:B------:R-:W-:Y:S02]  /*0ce0*/  LEA R5, R22, R4, 0x1 ;  /* 0x0000000416057211 */ /* 0x000fe400078e08ff */
[----:B------:R-:W-:Y:S02]  /*0cf0*/  LEA.HI.X.SX32 R211, R18, R20, 0x1, P2 ;  /* 0x0000001412d37211 */ /* 0x000fe400010f0eff */
[-C--:B------:R-:W-:Y:S02]  /*0d00*/  LEA R204, P2, R5, R202.reuse, 0x1 ;  /* 0x000000ca05cc7211 */ /* 0x080fe400078408ff */
[----:B------:R-:W-:Y:S02]  /*0d10*/  LEA R216, P0, R15, R202, 0x1 ;  /* 0x000000ca0fd87211 */ /* 0x000fe400078008ff */
[----:B------:R-:W-:Y:S02]  /*0d20*/  LEA.HI.X.SX32 R225, R6, R21, 0x1, P1 ;  /* 0x0000001506e17211 */ /* 0x000fe400008f0eff */
[----:B------:R-:W-:-:S02]  /*0d30*/  LEA R6, R22, R5, 0x1 ;  /* 0x0000000516067211 */ /* 0x000fc400078e08ff */
[-C--:B------:R-:W-:Y:S02]  /*0d40*/  LEA.HI.X.SX32 R205, R5, R20.reuse, 0x1, P2 ;  /* 0x0000001405cd7211 */ /* 0x080fe400010f0eff */
[----:B------:R-:W-:Y:S02]  /*0d50*/  SHF.R.S32.HI R5, RZ, 0x6, R0 ;  /* 0x00000006ff057819 */ /* 0x000fe40000011400 */
[----:B------:R-:W-:Y:S01]  /*0d60*/  LEA.HI.X.SX32 R217, R15, R20, 0x1, P0 ;  /* 0x000000140fd97211 */ /* 0x000fe200000f0eff */
[----:B------:R-:W-:Y:S01]  /*0d70*/  IMAD R15, R24, 0x110, RZ ;  /* 0x00000110180f7824 */ /* 0x000fe200078e02ff */
[-C--:B------:R-:W-:Y:S02]  /*0d80*/  LEA R214, P1, R16, R202.reuse, 0x1 ;  /* 0x000000ca10d67211 */ /* 0x080fe400078208ff */
[----:B------:R-:W-:Y:S02]  /*0d90*/  LEA R212, P0, R17, R202, 0x1 ;  /* 0x000000ca11d47211 */ /* 0x000fe400078008ff */
[----:B------:R-:W-:-:S02]  /*0da0*/  SGXT R5, R5, 0x1 ;  /* 0x000000010505781a */ /* 0x000fc40000000200 */
[-C--:B------:R-:W-:Y:S02]  /*0db0*/  LEA.HI.X.SX32 R215, R16, R20.reuse, 0x1, P1 ;  /* 0x0000001410d77211 */ /* 0x080fe400008f0eff */
[----:B------:R-:W-:Y:S02]  /*0dc0*/  LEA.HI.X.SX32 R213, R17, R20, 0x1, P0 ;  /* 0x0000001411d57211 */ /* 0x000fe400000f0eff */
[----:B------:R-:W-:Y:S02]  /*0dd0*/  LEA.HI.X.SX32 R221, R14, R21, 0x1, P3 ;  /* 0x000000150edd7211 */ /* 0x000fe400018f0eff */
[-C--:B------:R-:W-:Y:S02]  /*0de0*/  LEA R208, P0, R19, R202.reuse, 0x1 ;  /* 0x000000ca13d07211 */ /* 0x080fe400078008ff */
[-C--:B------:R-:W-:Y:S02]  /*0df0*/  LEA R206, P1, R4, R202.reuse, 0x1 ;  /* 0x000000ca04ce7211 */ /* 0x080fe400078208ff */
[----:B------:R-:W-:-:S02]  /*0e00*/  LEA R202, P3, R6, R202, 0x1 ;  /* 0x000000ca06ca7211 */ /* 0x000fc400078608ff */
[----:B------:R-:W-:Y:S02]  /*0e10*/  LOP3.LUT R5, R5, 0x90, RZ, 0xc0, !PT ;  /* 0x0000009005057812 */ /* 0x000fe400078ec0ff */
[--C-:B------:R-:W-:Y:S02]  /*0e20*/  LOP3.LUT R15, R15, 0x30, R8.reuse, 0x78, !PT ;  /* 0x000000300f0f7812 */ /* 0x100fe400078e7808 */
[-C--:B------:R-:W-:Y:S02]  /*0e30*/  LEA.HI.X.SX32 R209, R19, R20.reuse, 0x1, P0 ;  /* 0x0000001413d17211 */ /* 0x080fe400000f0eff */
[-C--:B------:R-:W-:Y:S02]  /*0e40*/  LEA.HI.X.SX32 R207, R4, R20.reuse, 0x1, P1 ;  /* 0x0000001404cf7211 */ /* 0x080fe400008f0eff */
[----:B------:R-:W-:Y:S02]  /*0e50*/  LEA.HI.X.SX32 R203, R6, R20, 0x1, P3 ;  /* 0x0000001406cb7211 */ /* 0x000fe400018f0eff */
[----:B------:R-:W-:-:S02]  /*0e60*/  LOP3.LUT R16, R5, 0x17e, R8, 0x78, !PT ;  /* 0x0000017e05107812 */ /* 0x000fc400078e7808 */
[----:B------:R-:W-:Y:S02]  /*0e70*/  MOV R176, 0xff800000 ;  /* 0xff80000000b07802 */ /* 0x000fe40000000f00 */
[----:B------:R-:W-:Y:S02]  /*0e80*/  MOV R23, 0x3f800000 ;  /* 0x3f80000000177802 */ /* 0x000fe40000000f00 */
[----:B------:R-:W-:Y:S02]  /*0e90*/  MOV R14, RZ ;  /* 0x000000ff000e7202 */ /* 0x000fe40000000f00 */
[----:B------:R-:W-:Y:S02]  /*0ea0*/  MOV R6, RZ ;  /* 0x000000ff00067202 */ /* 0x000fe40000000f00 */
[----:B------:R-:W-:Y:S02]  /*0eb0*/  MOV R4, RZ ;  /* 0x000000ff00047202 */ /* 0x000fe40000000f00 */
[----:B------:R-:W-:-:S02]  /*0ec0*/  MOV R22, 0x3f800000 ;  /* 0x3f80000000167802 */ /* 0x000fc40000000f00 */
[----:B------:R-:W-:Y:S02]  /*0ed0*/  MOV R21, 0x3f800000 ;  /* 0x3f80000000157802 */ /* 0x000fe40000000f00 */
[----:B------:R-:W-:Y:S02]  /*0ee0*/  MOV R20, 0x3f800000 ;  /* 0x3f80000000147802 */ /* 0x000fe40000000f00 */
[----:B------:R-:W-:Y:S02]  /*0ef0*/  MOV R195, 0xff800000 ;  /* 0xff80000000c37802 */ /* 0x000fe40000000f00 */
[----:B------:R-:W-:Y:S02]  /*0f00*/  MOV R200, 0xff800000 ;  /* 0xff80000000c87802 */ /* 0x000fe40000000f00 */
[----:B------:R-:W-:Y:S02]  /*0f10*/  MOV R201, 0xff800000 ;  /* 0xff80000000c97802 */ /* 0x000fe40000000f00 */
[----:B------:R-:W-:-:S02]  /*0f20*/  LOP3.LUT R17, R10, 0x20, RZ, 0x3c, !PT ;  /* 0x000000200a117812 */ /* 0x000fc400078e3cff */
[C---:B------:R-:W-:Y:S02]  /*0f30*/  LOP3.LUT R18, R10.reuse, 0x40, RZ, 0x3c, !PT ;  /* 0x000000400a127812 */ /* 0x040fe400078e3cff */
[----:B------:R-:W-:Y:S02]  /*0f40*/  LOP3.LUT R19, R10, 0x60, RZ, 0x3c, !PT ;  /* 0x000000600a137812 */ /* 0x000fe400078e3cff */
[----:B------:R-:W-:Y:S02]  /*0f50*/  LOP3.LUT R5, R15, 0x40, RZ, 0x3c, !PT ;  /* 0x000000400f057812 */ /* 0x000fe400078e3cff */
.L_x_1:
[----:B------:R-:W-:-:S04]  /*0f60*/  IMAD.WIDE R24, R14, 0x2, R232 ;  /* 0x000000020e187825 */ /* 0x000fc800078e02e8 */
[C---:B------:R-:W-:Y:S02]  /*0f70*/  IMAD.WIDE R26, R14.reuse, 0x2, R230 ;  /* 0x000000020e1a7825 */ /* 0x040fe400078e02e6 */
[----:B------:R-:W2:Y:S02]  /*0f80*/  LDG.E.U16 R25, [R24.64] ;  /* 0x0000000418197981 */ /* 0x000ea4000c1e1500 */
[C---:B------:R-:W-:Y:S02]  /*0f90*/  IMAD.WIDE R28, R14.reuse, 0x2, R228 ;  /* 0x000000020e1c7825 */ /* 0x040fe400078e02e4 */
[----:B------:R-:W3:Y:S02]  /*0fa0*/  LDG.E.U16 R27, [R26.64] ;  /* 0x000000041a1b7981 */ /* 0x000ee4000c1e1500 */
[C---:B------:R-:W-:Y:S02]  /*0fb0*/  IMAD.WIDE R30, R14.reuse, 0x2, R226 ;  /* 0x000000020e1e7825 */ /* 0x040fe400078e02e2 */
[----:B------:R-:W4:Y:S02]  /*0fc0*/  LDG.E.U16 R29, [R28.64] ;  /* 0x000000041c1d7981 */ /* 0x000f24000c1e1500 */
[----:B------:R-:W-:-:S02]  /*0fd0*/  IMAD.WIDE R32, R14, 0x2, R224 ;  /* 0x000000020e207825 */ /* 0x000fc400078e02e0 */
[----:B------:R-:W5:Y:S02]  /*0fe0*/  LDG.E.U16 R31, [R30.64] ;  /* 0x000000041e1f7981 */ /* 0x000f64000c1e1500 */
[C---:B------:R-:W-:Y:S02]  /*0ff0*/  IMAD.WIDE R34, R14.reuse, 0x2, R222 ;  /* 0x000000020e227825 */ /* 0x040fe400078e02de */
[----:B------:R-:W5:Y:S02]  /*1000*/  LDG.E.U16 R33, [R32.64] ;  /* 0x0000000420217981 */ /* 0x000f64000c1e1500 */
[C---:B------:R-:W-:Y:S02]  /*1010*/  IMAD.WIDE R36, R14.reuse, 0x2, R220 ;  /* 0x000000020e247825 */ /* 0x040fe400078e02dc */
[----:B------:R-:W5:Y:S02]  /*1020*/  LDG.E.U16 R35, [R34.64] ;  /* 0x0000000422237981 */ /* 0x000f64000c1e1500 */
[----:B------:R-:W-:-:S02]  /*1030*/  IMAD.WIDE R38, R14, 0x2, R218 ;  /* 0x000000020e267825 */ /* 0x000fc400078e02da */
[----:B------:R-:W5:Y:S04]  /*1040*/  LDG.E.U16 R37, [R36.64] ;  /* 0x0000000424257981 */ /* 0x000f68000c1e1500 */
[----:B------:R-:W5:Y:S04]  /*1050*/  LDG.E.U16 R39, [R38.64] ;  /* 0x0000000426277981 */ /* 0x000f68000c1e1500 */
[----:B------:R-:W-:Y:S06]  /*1060*/  BAR.SYNC.DEFER_BLOCKING 0x0 ;  /* 0x0000000000007b1d */ /* 0x000fec0000010000 */
[----:B--2---:R-:W-:Y:S04]  /*1070*/  STS.U16 [R16+0x2000], R25 ;  /* 0x0020001910007388 */ /* 0x004fe80000000400 */
[----:B---3--:R-:W-:Y:S04]  /*1080*/  STS.U16 [R16+0x2200], R27 ;  /* 0x0022001b10007388 */ /* 0x008fe80000000400 */
[----:B----4-:R-:W-:Y:S04]  /*1090*/  STS.U16 [R16+0x2400], R29 ;  /* 0x0024001d10007388 */ /* 0x010fe80000000400 */
[----:B-----5:R-:W-:Y:S04]  /*10a0*/  STS.U16 [R16+0x2600], R31 ;  /* 0x0026001f10007388 */ /* 0x020fe80000000400 */
[----:B------:R-:W-:Y:S04]  /*10b0*/  STS.U16 [R16+0x2800], R33 ;  /* 0x0028002110007388 */ /* 0x000fe80000000400 */
[----:B------:R-:W-:Y:S04]  /*10c0*/  STS.U16 [R16+0x2a00], R35 ;  /* 0x002a002310007388 */ /* 0x000fe80000000400 */
[----:B------:R-:W-:Y:S04]  /*10d0*/  STS.U16 [R16+0x2c00], R37 ;  /* 0x002c002510007388 */ /* 0x000fe80000000400 */
[----:B------:R-:W-:Y:S04]  /*10e0*/  STS.U16 [R16+0x2e00], R39 ;  /* 0x002e002710007388 */ /* 0x000fe80000000400 */
[----:B------:R-:W-:Y:S06]  /*10f0*/  BAR.SYNC.DEFER_BLOCKING 0x0 ;  /* 0x0000000000007b1d */ /* 0x000fec0000010000 */
[----:B------:R-:W-:Y:S04]  /*1100*/  LDSM.16.MT88.4 R48, [R11] ;  /* 0x000000000b30783b */ /* 0x000fe80000004200 */
[----:B------:R-:W0:Y:S04]  /*1110*/  LDSM.16.M88.4 R132, [R12+0x2000] ;  /* 0x002000000c84783b */ /* 0x000e280000000200 */
[----:B------:R-:W1:Y:S04]  /*1120*/  LDSM.16.M88.4 R152, [R12+0x2200] ;  /* 0x002200000c98783b */ /* 0x000e680000000200 */
[----:B------:R-:W2:Y:S04]  /*1130*/  LDSM.16.M88.4 R116, [R12+0x2400] ;  /* 0x002400000c74783b */ /* 0x000ea80000000200 */
[----:B------:R-:W3:Y:S04]  /*1140*/  LDSM.16.M88.4 R144, [R12+0x2600] ;  /* 0x002600000c90783b */ /* 0x000ee80000000200 */
[----:B------:R-:W4:Y:S04]  /*1150*/  LDSM.16.M88.4 R136, [R12+0x2800] ;  /* 0x002800000c88783b */ /* 0x000f280000000200 */
[----:B------:R-:W5:Y:S04]  /*1160*/  LDSM.16.M88.4 R108, [R12+0x2a00] ;  /* 0x002a00000c6c783b */ /* 0x000f680000000200 */
[----:B------:R-:W2:Y:S04]  /*1170*/  LDSM.16.M88.4 R128, [R12+0x2c00] ;  /* 0x002c00000c80783b */ /* 0x000ea80000000200 */
[----:B------:R-:W2:Y:S04]  /*1180*/  LDSM.16.M88.4 R92, [R12+0x2e00] ;  /* 0x002e00000c5c783b */ /* 0x000ea80000000200 */
[----:B------:R-:W-:Y:S01]  /*1190*/  LDSM.16.MT88.4 R100, [R11+0x100] ;  /* 0x000100000b64783b */ /* 0x000fe20000004200 */
[C---:B0-----:R-:W-:Y:S08]  /*11a0*/  HMMA.16816.F32 R148, R48.reuse, R132, RZ ;  /* 0x000000843094723c */ /* 0x041ff000000018ff */
[C---:B------:R-:W-:Y:S08]  /*11b0*/  HMMA.16816.F32 R84, R48.reuse, R134, RZ ;  /* 0x000000863054723c */ /* 0x040ff000000018ff */
[C---:B-1----:R-:W-:Y:S08]  /*11c0*/  HMMA.16816.F32 R40, R48.reuse, R152, RZ ;  /* 0x000000983028723c */ /* 0x042ff000000018ff */
[----:B------:R-:W-:Y:S01]  /*11d0*/  HMMA.16816.F32 R68, R48, R154, RZ ;  /* 0x0000009a3044723c */ /* 0x000fe200000018ff */
[----:B------:R-:W-:-:S02]  /*11e0*/  FMUL R13, R148, c[0x0][0x188] ;  /* 0x00006200940d7a20 */ /* 0x000fc40000400000 */
[----:B------:R-:W-:-:S05]  /*11f0*/  FMUL R24, R149, c[0x0][0x188] ;  /* 0x0000620095187a20 */ /* 0x000fca0000400000 */
[----:B--2---:R-:W-:Y:S01]  /*1200*/  HMMA.16816.F32 R88, R48, R116, RZ ;  /* 0x000000743058723c */ /* 0x004fe200000018ff */
[----:B------:R-:W-:Y:S01]  /*1210*/  FMUL R25, R84, c[0x0][0x188] ;  /* 0x0000620054197a20 */ /* 0x000fe20000400000 */
[----:B------:R-:W-:Y:S01]  /*1220*/  FMNMX R24, R13, R24, !PT ;  /* 0x000000180d187209 */ /* 0x000fe20007800000 */
[----:B------:R-:W-:-:S03]  /*1230*/  FMUL R13, R85, c[0x0][0x188] ;  /* 0x00006200550d7a20 */ /* 0x000fc60000400000 */
[----:B------:R-:W-:Y:S02]  /*1240*/  FMNMX R26, R25, R24, !PT ;  /* 0x00000018191a7209 */ /* 0x000fe40007800000 */
[----:B------:R-:W-:Y:S01]  /*1250*/  HMMA.16816.F32 R80, R48, R118, RZ ;  /* 0x000000763050723c */ /* 0x000fe200000018ff */
[----:B------:R-:W-:Y:S01]  /*1260*/  FMUL R24, R40, c[0x0][0x188] ;  /* 0x0000620028187a20 */ /* 0x000fe20000400000 */
[----:B------:R-:W-:Y:S01]  /*1270*/  FMNMX R25, R13, R26, !PT ;  /* 0x0000001a0d197209 */ /* 0x000fe20007800000 */
[----:B------:R-:W-:-:S03]  /*1280*/  FMUL R13, R41, c[0x0][0x188] ;  /* 0x00006200290d7a20 */ /* 0x000fc60000400000 */
[----:B------:R-:W-:Y:S02]  /*1290*/  FMNMX R26, R24, R25, !PT ;  /* 0x00000019181a7209 */ /* 0x000fe40007800000 */
[----:B---3--:R-:W-:Y:S01]  /*12a0*/  HMMA.16816.F32 R32, R48, R144, RZ ;  /* 0x000000903020723c */ /* 0x008fe200000018ff */
        /* <DEDUP_REMOVED lines=9> */
[----:B----4-:R-:W-:Y:S01]  /*1340*/  HMMA.16816.F32 R52, R48, R136, RZ ;  /* 0x000000883034723c */ /* 0x010fe200000018ff */
        /* <DEDUP_REMOVED lines=9> */
[----:B-----5:R-:W-:Y:S01]  /*13e0*/  HMMA.16816.F32 R36, R48, R108, RZ ;  /* 0x0000006c3024723c */ /* 0x020fe200000018ff */
        /* <DEDUP_REMOVED lines=29> */
[----:B------:R-:W-:Y:S02]  /*15c0*/  FMUL R24, R60, c[0x0][0x188] ;  /* 0x000062003c187a20 */ /* 0x000fe40000400000 */
        /* <DEDUP_REMOVED lines=10> */
[----:B------:R-:W-:-:S04]  /*1670*/  FMNMX R24, R24, R25, !PT ;  /* 0x0000001918187209 */ /* 0x000fc80007800000 */
[----:B------:R-:W-:-:S05]  /*1680*/  FMNMX R25, R13, R24, !PT ;  /* 0x000000180d197209 */ /* 0x000fca0007800000 */
[----:B------:R-:W0:Y:S02]  /*1690*/  SHFL.BFLY PT, R24, R25, 0x2, 0x1f ;  /* 0x0c401f0019187f89 */ /* 0x000e2400000e0000 */
[----:B0-----:R-:W-:-:S05]  /*16a0*/  FMNMX R26, R25, R24, !PT ;  /* 0x00000018191a7209 */ /* 0x001fca0007800000 */
[----:B------:R-:W0:Y:S01]  /*16b0*/  SHFL.BFLY PT, R13, R26, 0x1, 0x1f ;  /* 0x0c201f001a0d7f89 */ /* 0x000e2200000e0000 */
[----:B------:R-:W-:Y:S01]  /*16c0*/  FMUL R31, R150, c[0x0][0x188] ;  /* 0x00006200961f7a20 */ /* 0x000fe20000400000 */
[----:B0-----:R-:W-:-:S04]  /*16d0*/  FMNMX R13, R26, R13, !PT ;  /* 0x0000000d1a0d7209 */ /* 0x001fc80007800000 */
[----:B------:R-:W-:-:S05]  /*16e0*/  FMNMX R13, R13, R176, !PT ;  /* 0x000000b00d0d7209 */ /* 0x000fca0007800000 */
[--C-:B------:R-:W-:Y:S02]  /*16f0*/  FFMA R40, R40, c[0x0][0x188], -R13.reuse ;  /* 0x0000620028287a23 */ /* 0x100fe4000000080d */
[--C-:B------:R-:W-:Y:S02]  /*1700*/  FFMA R41, R41, c[0x0][0x188], -R13.reuse ;  /* 0x0000620029297a23 */ /* 0x100fe4000000080d */
[----:B------:R-:W-:Y:S02]  /*1710*/  FMUL R28, R40, 1.4426950216293334961 ;  /* 0x3fb8aa3b281c7820 */ /* 0x000fe40000400000 */
[----:B------:R-:W-:Y:S02]  /*1720*/  FFMA R68, R68, c[0x0][0x188], -R13 ;  /* 0x0000620044447a23 */ /* 0x000fe4000000080d */
[----:B------:R-:W-:Y:S02]  /*1730*/  FMUL R40, R151, c[0x0][0x188] ;  /* 0x0000620097287a20 */ /* 0x000fe40000400000 */
[----:B------:R-:W-:-:S02]  /*1740*/  FMUL R29, R41, 1.4426950216293334961 ;  /* 0x3fb8aa3b291d7820 */ /* 0x000fc40000400000 */
[----:B------:R-:W-:Y:S01]  /*1750*/  FMUL R30, R68, 1.4426950216293334961 ;  /* 0x3fb8aa3b441e7820 */ /* 0x000fe20000400000 */
[----:B------:R-:W-:Y:S01]  /*1760*/  FMNMX R68, R31, R40, !PT ;  /* 0x000000281f447209 */ /* 0x000fe20007800000 */
[--C-:B------:R-:W-:Y:S02]  /*1770*/  FFMA R69, R69, c[0x0][0x188], -R13.reuse ;  /* 0x0000620045457a23 */ /* 0x100fe4000000080d */
[----:B------:R-:W-:Y:S02]  /*1780*/  FMUL R41, R86, c[0x0][0x188] ;  /* 0x0000620056297a20 */ /* 0x000fe40000400000 */
[----:B------:R-:W-:Y:S02]  /*1790*/  FMUL R31, R69, 1.4426950216293334961 ;  /* 0x3fb8aa3b451f7820 */ /* 0x000fe40000400000 */
[----:B------:R-:W-:Y:S01]  /*17a0*/  FMUL R40, R87, c[0x0][0x188] ;  /* 0x0000620057287a20 */ /* 0x000fe20000400000 */
[----:B------:R-:W-:Y:S01]  /*17b0*/  FMNMX R69, R41, R68, !PT ;  /* 0x0000004429457209 */ /* 0x000fe20007800000 */
[----:B------:R-:W-:-:S02]  /*17c0*/  FFMA R84, R84, c[0x0][0x188], -R13 ;  /* 0x0000620054547a23 */ /* 0x000fc4000000080d */
[----:B------:R-:W-:Y:S01]  /*17d0*/  FMUL R41, R42, c[0x0][0x188] ;  /* 0x000062002a297a20 */ /* 0x000fe20000400000 */
[----:B------:R-:W-:Y:S01]  /*17e0*/  FMNMX R40, R40, R69, !PT ;  /* 0x0000004528287209 */ /* 0x000fe20007800000 */
[----:B------:R-:W-:Y:S02]  /*17f0*/  FMUL R84, R84, 1.4426950216293334961 ;  /* 0x3fb8aa3b54547820 */ /* 0x000fe40000400000 */
[----:B------:R-:W-:Y:S01]  /*1800*/  FMUL R68, R43, c[0x0][0x188] ;  /* 0x000062002b447a20 */ /* 0x000fe20000400000 */
[----:B------:R-:W-:Y:S01]  /*1810*/  FMNMX R69, R41, R40, !PT ;  /* 0x0000002829457209 */ /* 0x000fe20007800000 */
[----:B------:R-:W-:Y:S01]  /*1820*/  FFMA R85, R85, c[0x0][0x188], -R13 ;  /* 0x0000620055557a23 */ /* 0x000fe2000000080d */
[----:B------:R0:W-:Y:S01]  /*1830*/  MUFU.EX2 R26, R84 ;  /* 0x00000054001a7308 */ /* 0x0001e20000000800 */
[----:B------:R-:W-:Y:S02]  /*1840*/  FMUL R41, R70, c[0x0][0x188] ;  /* 0x0000620046297a20 */ /* 0x000fe40000400000 */
[----:B------:R-:W-:Y:S01]  /*1850*/  FMUL R27, R85, 1.4426950216293334961 ;  /* 0x3fb8aa3b551b7820 */ /* 0x000fe20000400000 */
[----:B0-----:R-:W-:Y:S01]  /*1860*/  FMNMX R84, R68, R69, !PT ;  /* 0x0000004544547209 */ /* 0x001fe20007800000 */
[----:B------:R-:W-:-:S03]  /*1870*/  FMUL R68, R71, c[0x0][0x188] ;  /* 0x0000620047447a20 */ /* 0x000fc60000400000 */
[----:B------:R-:W-:Y:S01]  /*1880*/  FMNMX R85, R41, R84, !PT ;  /* 0x0000005429557209 */ /* 0x000fe20007800000 */
[----:B------:R-:W-:Y:S02]  /*1890*/  FFMA R84, R80, c[0x0][0x188], -R13 ;  /* 0x0000620050547a23 */ /* 0x000fe4000000080d */
[----:B------:R-:W-:Y:S01]  /*18a0*/  FMUL R69, R90, c[0x0][0x188] ;  /* 0x000062005a457a20 */ /* 0x000fe20000400000 */
[----:B------:R-:W-:Y:S01]  /*18b0*/  FMNMX R80, R68, R85, !PT ;  /* 0x0000005544507209 */ /* 0x000fe20007800000 */
[----:B------:R-:W-:-:S03]  /*18c0*/  FMUL R68, R91, c[0x0][0x188] ;  /* 0x000062005b447a20 */ /* 0x000fc60000400000 */
[----:B------:R-:W-:Y:S01]  /*18d0*/  FMNMX R85, R69, R80, !PT ;  /* 0x0000005045557209 */ /* 0x000fe20007800000 */
[----:B------:R-:W-:-:S03]  /*18e0*/  FMUL R69, R82, c[0x0][0x188] ;  /* 0x0000620052457a20 */ /* 0x000fc60000400000 */
[----:B------:R-:W-:Y:S01]  /*18f0*/  FMNMX R80, R68, R85, !PT ;  /* 0x0000005544507209 */ /* 0x000fe20007800000 */
[----:B------:R-:W-:-:S03]  /*1900*/  FMUL R68, R83, c[0x0][0x188] ;  /* 0x0000620053447a20 */ /* 0x000fc60000400000 */
[----:B------:R-:W-:Y:S01]  /*1910*/  FMNMX R69, R69, R80, !PT ;  /* 0x0000005045457209 */ /* 0x000fe20007800000 */
[----:B------:R-:W-:Y:S02]  /*1920*/  FFMA R80, R32, c[0x0][0x188], -R13 ;  /* 0x0000620020507a23 */ /* 0x000fe4000000080d */
[----:B------:R-:W-:Y:S01]  /*1930*/  FMUL R32, R34, c[0x0][0x188] ;  /* 0x0000620022207a20 */ /* 0x000fe20000400000 */
[----:B------:R-:W-:Y:S01]  /*1940*/  FMNMX R69, R68, R69, !PT ;  /* 0x0000004544457209 */ /* 0x000fe20007800000 */
[----:B------:R-:W-:-:S03]  /*1950*/  FMUL R68, R35, c[0x0][0x188] ;  /* 0x0000620023447a20 */ /* 0x000fc60000400000 */
[----:B------:R-:W-:Y:S01]  /*1960*/  FMNMX R69, R32, R69, !PT ;  /* 0x0000004520457209 */ /* 0x000fe20007800000 */
[----:B------:R-:W-:Y:S02]  /*1970*/  FFMA R33, R33, c[0x0][0x188], -R13 ;  /* 0x0000620021217a23 */ /* 0x000fe4000000080d */
[----:B------:R-:W-:Y:S01]  /*1980*/  FMUL R32, R66, c[0x0][0x188] ;  /* 0x0000620042207a20 */ /* 0x000fe20000400000 */
[----:B------:R-:W-:Y:S01]  /*1990*/  FMNMX R69, R68, R69, !PT ;  /* 0x0000004544457209 */ /* 0x000fe20007800000 */
[----:B------:R-:W-:Y:S02]  /*19a0*/  FMUL R157, R33, 1.4426950216293334961 ;  /* 0x3fb8aa3b219d7820 */ /* 0x000fe40000400000 */
[----:B------:R-:W-:Y:S01]  /*19b0*/  FMUL R33, R67, c[0x0][0x188] ;  /* 0x0000620043217a20 */ /* 0x000fe20000400000 */
[----:B------:R-:W-:Y:S01]  /*19c0*/  FMNMX R68, R32, R69, !PT ;  /* 0x0000004520447209 */ /* 0x000fe20007800000 */
[----:B------:R-:W-:-:S03]  /*19d0*/  FMUL R32, R54, c[0x0][0x188] ;  /* 0x0000620036207a20 */ /* 0x000fc60000400000 */
[----:B------:R-:W-:Y:S01]  /*19e0*/  FMNMX R69, R33, R68, !PT ;  /* 0x0000004421457209 */ /* 0x000fe20007800000 */
[----:B------:R-:W-:-:S03]  /*19f0*/  FMUL R33, R55, c[0x0][0x188] ;  /* 0x0000620037217a20 */ /* 0x000fc60000400000 */
[----:B------:R-:W-:Y:S01]  /*1a00*/  FMNMX R68, R32, R69, !PT ;  /* 0x0000004520447209 */ /* 0x000fe20007800000 */
[--C-:B------:R-:W-:Y:S02]  /*1a10*/  FFMA R69, R65, c[0x0][0x188], -R13.reuse ;  /* 0x0000620041457a23 */ /* 0x100fe4000000080d */
[----:B------:R-:W-:Y:S01]  /*1a20*/  FMUL R32, R58, c[0x0][0x188] ;  /* 0x000062003a207a20 */ /* 0x000fe20000400000 */
[----:B------:R-:W-:Y:S01]  /*1a30*/  FMNMX R65, R33, R68, !PT ;  /* 0x0000004421417209 */ /* 0x000fe20007800000 */
[----:B------:R-:W-:Y:S02]  /*1a40*/  FMUL R80, R80, 1.4426950216293334961 ;  /* 0x3fb8aa3b50507820 */ /* 0x000fe40000400000 */
[----:B------:R-:W-:Y:S01]  /*1a50*/  FMUL R33, R59, c[0x0][0x188] ;  /* 0x000062003b217a20 */ /* 0x000fe20000400000 */
[----:B------:R-:W-:Y:S01]  /*1a60*/  FMNMX R68, R32, R65, !PT ;  /* 0x0000004120447209 */ /* 0x000fe20007800000 */
[----:B------:R0:W-:Y:S01]  /*1a70*/  MUFU.EX2 R156, R80 ;  /* 0x00000050009c7308 */ /* 0x0001e20000000800 */
[----:B------:R-:W-:-:S02]  /*1a80*/  FFMA R52, R52, c[0x0][0x188], -R13 ;  /* 0x0000620034347a23 */ /* 0x000fc4000000080d */
[----:B------:R-:W-:Y:S02]  /*1a90*/  FMUL R32, R38, c[0x0][0x188] ;  /* 0x0000620026207a20 */ /* 0x000fe40000400000 */
[----:B------:R-:W-:Y:S02]  /*1aa0*/  FMUL R158, R52, 1.4426950216293334961 ;  /* 0x3fb8aa3b349e7820 */ /* 0x000fe40000400000 */
[----:B0-----:R-:W-:Y:S01]  /*1ab0*/  FMUL R80, R69, 1.4426950216293334961 ;  /* 0x3fb8aa3b45507820 */ /* 0x001fe20000400000 */
        /* <DEDUP_REMOVED lines=22> */
[----:B------:R-:W-:Y:S02]  /*1c20*/  FFMA R52, R37, c[0x0][0x188], -R13 ;  /* 0x0000620025347a23 */ /* 0x000fe4000000080d */
[----:B------:R-:W-:Y:S01]  /*1c30*/  FMUL R32, R50, c[0x0][0x188] ;  /* 0x0000620032207a20 */ /* 0x000fe20000400000 */
[----:B------:R-:W-:Y:S01]  /*1c40*/  FMNMX R37, R33, R36, !PT ;  /* 0x0000002421257209 */ /* 0x000fe20007800000 */
[----:B------:R-:W-:-:S03]  /*1c50*/  FMUL R33, R51, c[0x0][0x188] ;  /* 0x0000620033217a20 */ /* 0x000fc60000400000 */
[----:B------:R-:W-:-:S04]  /*1c60*/  FMNMX R32, R32, R37, !PT ;  /* 0x0000002520207209 */ /* 0x000fc80007800000 */
[----:B------:R-:W-:-:S05]  /*1c70*/  FMNMX R32, R33, R32, !PT ;  /* 0x0000002021207209 */ /* 0x000fca0007800000 */
[----:B------:R-:W0:Y:S01]  /*1c80*/  SHFL.BFLY PT, R33, R32, 0x2, 0x1f ;  /* 0x0c401f0020217f89 */ /* 0x000e2200000e0000 */
[----:B------:R-:W-:Y:S01]  /*1c90*/  HMMA.16816.F32 R104, R100, R132, RZ ;  /* 0x000000846468723c */ /* 0x000fe200000018ff */
[----:B------:R-:W-:-:S07]  /*1ca0*/  FMUL R68, R68, 1.4426950216293334961 ;  /* 0x3fb8aa3b44447820 */ /* 0x000fce0000400000 */
[----:B------:R-:W-:Y:S01]  /*1cb0*/  HMMA.16816.F32 R132, R100, R134, RZ ;  /* 0x000000866484723c */ /* 0x000fe200000018ff */
[----:B------:R0:W-:Y:S01]  /*1cc0*/  MUFU.EX2 R159, R68 ;  /* 0x00000044009f7308 */ /* 0x0001e20000000800 */
[----:B------:R-:W-:-:S06]  /*1cd0*/  FMUL R52, R52, 1.4426950216293334961 ;  /* 0x3fb8aa3b34347820 */ /* 0x000fcc0000400000 */
[----:B------:R-:W-:Y:S01]  /*1ce0*/  HMMA.16816.F32 R140, R100, R152, RZ ;  /* 0x00000098648c723c */ /* 0x000fe200000018ff */
[--C-:B------:R-:W-:Y:S01]  /*1cf0*/  FFMA R44, R44, c[0x0][0x188], -R13.reuse ;  /* 0x000062002c2c7a23 */ /* 0x100fe2000000080d */
[----:B0-----:R-:W-:Y:S01]  /*1d00*/  FMNMX R68, R32, R33, !PT ;  /* 0x0000002120447209 */ /* 0x001fe20007800000 */
[--C-:B------:R-:W-:Y:S02]  /*1d10*/  FFMA R56, R56, c[0x0][0x188], -R13.reuse ;  /* 0x0000620038387a23 */ /* 0x100fe4000000080d */
[--C-:B------:R-:W-:Y:S02]  /*1d20*/  FFMA R57, R57, c[0x0][0x188], -R13.reuse ;  /* 0x0000620039397a23 */ /* 0x100fe4000000080d */
[----:B------:R-:W0:Y:S01]  /*1d30*/  SHFL.BFLY PT, R69, R68, 0x1, 0x1f ;  /* 0x0c201f0044457f89 */ /* 0x000e2200000e0000 */
[--C-:B------:R-:W-:Y:S02]  /*1d40*/  FFMA R45, R45, c[0x0][0x188], -R13.reuse ;  /* 0x000062002d2d7a23 */ /* 0x100fe4000000080d */
[----:B------:R-:W-:-:S02]  /*1d50*/  FFMA R48, R48, c[0x0][0x188], -R13 ;  /* 0x0000620030307a23 */ /* 0x000fc4000000080d */
[----:B------:R-:W-:Y:S01]  /*1d60*/  FFMA R49, R49, c[0x0][0x188], -R13 ;  /* 0x0000620031317a23 */ /* 0x000fe2000000080d */
[----:B------:R1:W-:Y:S01]  /*1d70*/  MUFU.EX2 R163, R52 ;  /* 0x0000003400a37308 */ /* 0x0003e20000000800 */
[----:B------:R-:W-:Y:S02]  /*1d80*/  FMUL R44, R44, 1.4426950216293334961 ;  /* 0x3fb8aa3b2c2c7820 */ /* 0x000fe40000400000 */
[----:B------:R-:W-:Y:S02]  /*1d90*/  FMUL R56, R56, 1.4426950216293334961 ;  /* 0x3fb8aa3b38387820 */ /* 0x000fe40000400000 */
[----:B------:R-:W-:Y:S02]  /*1da0*/  FMUL R57, R57, 1.4426950216293334961 ;  /* 0x3fb8aa3b39397820 */ /* 0x000fe40000400000 */
[----:B------:R-:W-:Y:S02]  /*1db0*/  FMUL R45, R45, 1.4426950216293334961 ;  /* 0x3fb8aa3b2d2d7820 */ /* 0x000fe40000400000 */
[----:B-1----:R-:W-:Y:S01]  /*1dc0*/  IMAD.WIDE R52, R6, 0x2, R210 ;  /* 0x0000000206347825 */ /* 0x002fe200078e02d2 */
[----:B------:R-:W-:Y:S03]  /*1dd0*/  MUFU.EX2 R160, R56 ;  /* 0x0000003800a07308 */ /* 0x000fe60000000800 */
[----:B------:R-:W-:-:S02]  /*1de0*/  FMUL R172, R48, 1.4426950216293334961 ;  /* 0x3fb8aa3b30ac7820 */ /* 0x000fc40000400000 */
[----:B------:R-:W-:Y:S02]  /*1df0*/  FMUL R173, R49, 1.4426950216293334961 ;  /* 0x3fb8aa3b31ad7820 */ /* 0x000fe40000400000 */
[--C-:B------:R-:W-:Y:S02]  /*1e00*/  FFMA R60, R60, c[0x0][0x188], -R13.reuse ;  /* 0x000062003c3c7a23 */ /* 0x100fe4000000080d */
[----:B------:R-:W-:Y:S02]  /*1e10*/  FFMA R61, R61, c[0x0][0x188], -R13 ;  /* 0x000062003d3d7a23 */ /* 0x000fe4000000080d */
[----:B------:R-:W-:Y:S01]  /*1e20*/  IMAD.WIDE R32, R6, 0x2, R212 ;  /* 0x0000000206207825 */ /* 0x000fe200078e02d4 */
[----:B------:R1:W-:Y:S03]  /*1e30*/  MUFU.EX2 R161, R57 ;  /* 0x0000003900a17308 */ /* 0x0003e60000000800 */
[----:B------:R-:W-:-:S02]  /*1e40*/  FMUL R48, R104, c[0x0][0x188] ;  /* 0x0000620068307a20 */ /* 0x000fc40000400000 */
[----:B------:R-:W-:-:S03]  /*1e50*/  FMUL R49, R105, c[0x0][0x188] ;  /* 0x0000620069317a20 */ /* 0x000fc60000400000 */
[----:B------:R2:W-:Y:S01]  /*1e60*/  MUFU.EX2 R166, R44 ;  /* 0x0000002c00a67308 */ /* 0x0005e20000000800 */
[----:B-1----:R-:W-:-:S04]  /*1e70*/  IMAD.WIDE R56, R6, 0x2, R214 ;  /* 0x0000000206387825 */ /* 0x002fc800078e02d6 */
[----:B------:R-:W-:Y:S01]  /*1e80*/  FMUL R167, R60, 1.4426950216293334961 ;  /* 0x3fb8aa3b3ca77820 */ /* 0x000fe20000400000 */
[----:B------:R1:W3:Y:S01]  /*1e90*/  LDG.E.U16 R36, [R56.64] ;  /* 0x0000000438247981 */ /* 0x0002e2000c1e1500 */
[----:B------:R-:W-:Y:S01]  /*1ea0*/  FMUL R168, R61, 1.4426950216293334961 ;  /* 0x3fb8aa3b3da87820 */ /* 0x000fe20000400000 */
[----:B------:R4:W-:Y:S02]  /*1eb0*/  MUFU.EX2 R169, R45 ;  /* 0x0000002d00a97308 */ /* 0x0009e40000000800 */
[----:B--2---:R2:W5:Y:S01]  /*1ec0*/  LDG.E.U16 R44, [R52.64] ;  /* 0x00000004342c7981 */ /* 0x004562000c1e1500 */
[----:B------:R-:W-:-:S05]  /*1ed0*/  IMAD.WIDE R60, R6, 0x2, R216 ;  /* 0x00000002063c7825 */ /* 0x000fca00078e02d8 */
[----:B------:R0:W3:Y:S01]  /*1ee0*/  LDG.E.U16 R37, [R60.64] ;  /* 0x000000043c257981 */ /* 0x0000e2000c1e1500 */
[----:B--2---:R-:W-:-:S03]  /*1ef0*/  FMUL R52, R132, c[0x0][0x188] ;  /* 0x0000620084347a20 */ /* 0x004fc60000400000 */
[----:B----4-:R2:W4:Y:S01]  /*1f00*/  LDG.E.U16 R45, [R32.64] ;  /* 0x00000004202d7981 */ /* 0x010522000c1e1500 */
[----:B------:R-:W-:Y:S01]  /*1f10*/  FMNMX R53, R48, R49, !PT ;  /* 0x0000003130357209 */ /* 0x000fe20007800000 */
[----:B------:R-:W-:-:S03]  /*1f20*/  FMUL R48, R133, c[0x0][0x188] ;  /* 0x0000620085307a20 */ /* 0x000fc60000400000 */
[----:B-1----:R-:W-:Y:S01]  /*1f30*/  FMNMX R57, R52, R53, !PT ;  /* 0x0000003534397209 */ /* 0x002fe20007800000 */
[----:B--2---:R-:W-:-:S04]  /*1f40*/  IMAD.WIDE R32, R6, 0x2, R208 ;  /* 0x0000000206207825 */ /* 0x004fc800078e02d0 */
[----:B0-----:R-:W-:Y:S01]  /*1f50*/  FADD R60, -R13, R176 ;  /* 0x000000b00d3c7221 */ /* 0x001fe20000000100 */
[----:B------:R0:W2:Y:S01]  /*1f60*/  LDG.E.U16 R49, [R32.64] ;  /* 0x0000000420317981 */ /* 0x0000a2000c1e1500 */
[----:B------:R-:W-:Y:S02]  /*1f70*/  FMNMX R174, R68, R69, !PT ;  /* 0x0000004544ae7209 */ /* 0x000fe40007800000 */
[----:B------:R-:W-:Y:S02]  /*1f80*/  FMUL R176, R60, 1.4426950216293334961 ;  /* 0x3fb8aa3b3cb07820 */ /* 0x000fe40000400000 */
[----:B------:R-:W-:-:S04]  /*1f90*/  IMAD.WIDE R60, R6, 0x2, R206 ;  /* 0x00000002063c7825 */ /* 0x000fc800078e02ce */
[----:B0-----:R-:W-:Y:S01]  /*1fa0*/  FMUL R32, R140, c[0x0][0x188] ;  /* 0x000062008c207a20 */ /* 0x001fe20000400000 */
[----:B------:R-:W-:Y:S01]  /*1fb0*/  FMNMX R33, R48, R57, !PT ;  /* 0x0000003930217209 */ /* 0x000fe20007800000 */
[----:B------:R-:W-:Y:S01]  /*1fc0*/  IMAD.WIDE R52, R6, 0x2, R204 ;  /* 0x0000000206347825 */ /* 0x000fe200078e02cc */
[----:B------:R0:W2:Y:S02]  /*1fd0*/  LDG.E.U16 R48, [R60.64] ;  /* 0x000000043c307981 */ /* 0x0000a4000c1e1500 */
[----:B------:R-:W-:Y:S01]  /*1fe0*/  FMNMX R69, R32, R33, !PT ;  /* 0x0000002120457209 */ /* 0x000fe20007800000 */
[----:B------:R-:W-:Y:S01]  /*1ff0*/  FMUL R56, R141, c[0x0][0x188] ;  /* 0x000062008d387a20 */ /* 0x000fe20000400000 */
[----:B------:R1:W2:Y:S01]  /*2000*/  LDG.E.U16 R57, [R52.64] ;  /* 0x0000000434397981 */ /* 0x0002a2000c1e1500 */
[----:B------:R-:W-:-:S03]  /*2010*/  IMAD.WIDE R32, R6, 0x2, R202 ;  /* 0x0000000206207825 */ /* 0x000fc600078e02ca */
[----:B------:R-:W-:Y:S02]  /*2020*/  FMNMX R69, R56, R69, !PT ;  /* 0x0000004538457209 */ /* 0x000fe40007800000 */
[----:B------:R0:W2:Y:S01]  /*2030*/  LDG.E.U16 R56, [R32.64] ;  /* 0x0000000420387981 */ /* 0x0000a2000c1e1500 */
[----:B------:R-:W-:Y:S01]  /*2040*/  FMNMX R174, R174, R195, !PT ;  /* 0x000000c3aeae7209 */ /* 0x000fe20007800000 */
[--C-:B------:R-:W-:Y:S01]  /*2050*/  FFMA R149, R149, c[0x0][0x188], -R13.reuse ;  /* 0x0000620095957a23 */ /* 0x100fe2000000080d */
[----:B------:R-:W-:Y:S01]  /*2060*/  HMMA.16816.F32 R152, R100, R154, RZ ;  /* 0x0000009a6498723c */ /* 0x000fe200000018ff */
[--C-:B------:R-:W-:Y:S02]  /*2070*/  FFMA R148, R148, c[0x0][0x188], -R13.reuse ;  /* 0x0000620094947a23 */ /* 0x100fe4000000080d */
[--C-:B------:R-:W-:Y:S02]  /*2080*/  FFMA R88, R88, c[0x0][0x188], -R13.reuse ;  /* 0x0000620058587a23 */ /* 0x100fe4000000080d */
[----:B------:R-:W-:-:S02]  /*2090*/  FFMA R72, R72, c[0x0][0x188], -R13 ;  /* 0x0000620048487a23 */ /* 0x000fc4000000080d */
[----:B------:R-:W-:Y:S02]  /*20a0*/  FMUL R84, R84, 1.4426950216293334961 ;  /* 0x3fb8aa3b54547820 */ /* 0x000fe40000400000 */
[--C-:B------:R-:W-:Y:S02]  /*20b0*/  FFMA R73, R73, c[0x0][0x188], -R13.reuse ;  /* 0x0000620049497a23 */ /* 0x100fe4000000080d */
[--C-:B------:R-:W-:Y:S02]  /*20c0*/  FFMA R89, R89, c[0x0][0x188], -R13.reuse ;  /* 0x0000620059597a23 */ /* 0x100fe4000000080d */
[----:B------:R-:W-:Y:S01]  /*20d0*/  FFMA R81, R81, c[0x0][0x188], -R13 ;  /* 0x0000620051517a23 */ /* 0x000fe2000000080d */
[----:B------:R-:W-:Y:S01]  /*20e0*/  MUFU.EX2 R65, R80 ;  /* 0x0000005000417308 */ /* 0x000fe20000000800 */
[----:B------:R-:W-:Y:S01]  /*20f0*/  FMUL R149, R149, 1.4426950216293334961 ;  /* 0x3fb8aa3b95957820 */ /* 0x000fe20000400000 */
[----:B------:R-:W-:Y:S01]  /*2100*/  BAR.SYNC.DEFER_BLOCKING 0x0 ;  /* 0x0000000000007b1d */ /* 0x000fe20000010000 */
[----:B------:R-:W-:-:S02]  /*2110*/  FFMA R150, R150, c[0x0][0x188], -R174 ;  /* 0x0000620096967a23 */ /* 0x000fc400000008ae */
[--C-:B------:R-:W-:Y:S02]  /*2120*/  FFMA R151, R151, c[0x0][0x188], -R174.reuse ;  /* 0x0000620097977a23 */ /* 0x100fe400000008ae */
[----:B------:R-:W-:Y:S01]  /*2130*/  FMUL R24, R148, 1.4426950216293334961 ;  /* 0x3fb8aa3b94187820 */ /* 0x000fe20000400000 */
[----:B------:R0:W-:Y:S01]  /*2140*/  MUFU.EX2 R25, R149 ;  /* 0x0000009500197308 */ /* 0x0001e20000000800 */
[----:B------:R-:W-:Y:S02]  /*2150*/  FMUL R175, R150, 1.4426950216293334961 ;  /* 0x3fb8aa3b96af7820 */ /* 0x000fe40000400000 */
[----:B------:R-:W-:Y:S02]  /*2160*/  FMUL R178, R151, 1.4426950216293334961 ;  /* 0x3fb8aa3b97b27820 */ /* 0x000fe40000400000 */
[----:B0-----:R-:W-:Y:S01]  /*2170*/  HMMA.16816.F32 R148, R100, R116, RZ ;  /* 0x000000746494723c */ /* 0x001fe200000018ff */
[----:B------:R-:W-:Y:S02]  /*2180*/  FFMA R86, R86, c[0x0][0x188], -R174 ;  /* 0x0000620056567a23 */ /* 0x000fe400000008ae */
[----:B------:R-:W-:-:S02]  /*2190*/  FMUL R88, R88, 1.4426950216293334961 ;  /* 0x3fb8aa3b58587820 */ /* 0x000fc40000400000 */
[----:B------:R-:W-:-:S03]  /*21a0*/  FMUL R72, R72, 1.4426950216293334961 ;  /* 0x3fb8aa3b48487820 */ /* 0x000fc60000400000 */
[----:B------:R-:W-:Y:S01]  /*21b0*/  HMMA.16816.F32 R116, R100, R118, RZ ;  /* 0x000000766474723c */ /* 0x000fe200000018ff */
[----:B------:R-:W-:Y:S02]  /*21c0*/  FMUL R86, R86, 1.4426950216293334961 ;  /* 0x3fb8aa3b56567820 */ /* 0x000fe40000400000 */
[--C-:B------:R-:W-:Y:S01]  /*21d0*/  FFMA R87, R87, c[0x0][0x188], -R174.reuse ;  /* 0x0000620057577a23 */ /* 0x100fe200000008ae */
[----:B------:R-:W-:Y:S01]  /*21e0*/  MUFU.EX2 R40, R88 ;  /* 0x0000005800287308 */ /* 0x000fe20000000800 */
[----:B------:R-:W-:Y:S02]  /*21f0*/  FMUL R68, R152, c[0x0][0x188] ;  /* 0x0000620098447a20 */ /* 0x000fe40000400000 */
[----:B-1----:R-:W-:-:S05]  /*2200*/  FFMA R53, R42, c[0x0][0x188], -R174 ;  /* 0x000062002a357a23 */ /* 0x002fca00000008ae */
[----:B------:R0:W-:Y:S01]  /*2210*/  MUFU.EX2 R164, R72 ;  /* 0x0000004800a47308 */ /* 0x0001e20000000800 */
[----:B------:R-:W-:Y:S01]  /*2220*/  FMUL R52, R153, c[0x0][0x188] ;  /* 0x0000620099347a20 */ /* 0x000fe20000400000 */
[----:B------:R-:W-:-:S06]  /*2230*/  FMNMX R69, R68, R69, !PT ;  /* 0x0000004544457209 */ /* 0x000fcc0007800000 */
[----:B------:R-:W-:Y:S01]  /*2240*/  MUFU.EX2 R88, R84 ;  /* 0x0000005400587308 */ /* 0x000fe20000000800 */
[----:B0-----:R-:W-:-:S07]  /*2250*/  FMUL R72, R87, 1.4426950216293334961 ;  /* 0x3fb8aa3b57487820 */ /* 0x001fce0000400000 */
[----:B------:R0:W-:Y:S01]  /*2260*/  MUFU.EX2 R177, R86 ;  /* 0x0000005600b17308 */ /* 0x0001e20000000800 */
[----:B------:R-:W-:Y:S01]  /*2270*/  FMUL R68, R53, 1.4426950216293334961 ;  /* 0x3fb8aa3b35447820 */ /* 0x000fe20000400000 */
[----:B------:R-:W-:Y:S01]  /*2280*/  FMNMX R52, R52, R69, !PT ;  /* 0x0000004534347209 */ /* 0x000fe20007800000 */
[----:B------:R-:W-:Y:S01]  /*2290*/  FMUL R53, R148, c[0x0][0x188] ;  /* 0x0000620094357a20 */ /* 0x000fe20000400000 */
[C---:B0-----:R-:W-:Y:S04]  /*22a0*/  HMMA.16816.F32 R84, R100.reuse, R144, RZ ;  /* 0x000000906454723c */ /* 0x041fe800000018ff */
[----:B------:R-:W-:Y:S01]  /*22b0*/  FMNMX R61, R53, R52, !PT ;  /* 0x00000034353d7209 */ /* 0x000fe20007800000 */
[----:B------:R-:W-:Y:S02]  /*22c0*/  FMUL R52, R149, c[0x0][0x188] ;  /* 0x0000620095347a20 */ /* 0x000fe40000400000 */
[----:B------:R-:W-:Y:S01]  /*22d0*/  FMUL R32, R106, c[0x0][0x188] ;  /* 0x000062006a207a20 */ /* 0x000fe20000400000 */
[----:B------:R-:W-:Y:S01]  /*22e0*/  HMMA.16816.F32 R144, R100, R146, RZ ;  /* 0x000000926490723c */ /* 0x000fe200000018ff */
[----:B------:R-:W-:Y:S01]  /*22f0*/  FMUL R33, R107, c[0x0][0x188] ;  /* 0x000062006b217a20 */ /* 0x000fe20000400000 */
[----:B------:R-:W-:Y:S01]  /*2300*/  FMNMX R52, R52, R61, !PT ;  /* 0x0000003d34347209 */ /* 0x000fe20007800000 */
[----:B------:R-:W-:-:S02]  /*2310*/  FFMA R60, R43, c[0x0][0x188], -R174 ;  /* 0x000062002b3c7a23 */ /* 0x000fc400000008ae */
[----:B------:R-:W-:Y:S02]  /*2320*/  FMUL R53, R116, c[0x0][0x188] ;  /* 0x0000620074357a20 */ /* 0x000fe40000400000 */
[----:B------:R-:W-:Y:S01]  /*2330*/  FFMA R70, R70, c[0x0][0x188], -R174 ;  /* 0x0000620046467a23 */ /* 0x000fe200000008ae */
[----:B------:R-:W-:Y:S01]  /*2340*/  FMNMX R61, R32, R33, !PT ;  /* 0x00000021203d7209 */ /* 0x000fe20007800000 */
[----:B------:R0:W-:Y:S01]  /*2350*/  MUFU.EX2 R42, R72 ;  /* 0x00000048002a7308 */ /* 0x0001e20000000800 */
[----:B------:R-:W-:Y:S01]  /*2360*/  FMUL R180, R60, 1.4426950216293334961 ;  /* 0x3fb8aa3b3cb47820 */ /* 0x000fe20000400000 */
[----:B------:R-:W-:Y:S01]  /*2370*/  FMNMX R60, R53, R52, !PT ;  /* 0x00000034353c7209 */ /* 0x000fe20007800000 */
[----:B------:R-:W-:Y:S02]  /*2380*/  FMUL R33, R117, c[0x0][0x188] ;  /* 0x0000620075217a20 */ /* 0x000fe40000400000 */
[----:B------:R-:W-:-:S03]  /*2390*/  FMUL R179, R70, 1.4426950216293334961 ;  /* 0x3fb8aa3b46b37820 */ /* 0x000fc60000400000 */
[----:B------:R1:W-:Y:S01]  /*23a0*/  MUFU.EX2 R43, R68 ;  /* 0x00000044002b7308 */ /* 0x0003e20000000800 */
[--C-:B0-----:R-:W-:Y:S01]  /*23b0*/  FFMA R72, R71, c[0x0][0x188], -R174.reuse ;  /* 0x0000620047487a23 */ /* 0x101fe200000008ae */
[----:B------:R-:W-:Y:S01]  /*23c0*/  FMNMX R33, R33, R60, !PT ;  /* 0x0000003c21217209 */ /* 0x000fe20007800000 */
[----:B------:R-:W-:Y:S01]  /*23d0*/  FMUL R52, R84, c[0x0][0x188] ;  /* 0x0000620054347a20 */ /* 0x000fe20000400000 */
[----:B-1----:R-:W-:Y:S04]  /*23e0*/  HMMA.16816.F32 R68, R100, R136, RZ ;  /* 0x000000886444723c */ /* 0x002fe800000018ff */
[----:B------:R-:W-:Y:S01]  /*23f0*/  FMNMX R60, R52, R33, !PT ;  /* 0x00000021343c7209 */ /* 0x000fe20007800000 */
[----:B------:R-:W-:Y:S02]  /*2400*/  FMUL R32, R134, c[0x0][0x188] ;  /* 0x0000620086207a20 */ /* 0x000fe40000400000 */
[----:B------:R-:W-:-:S02]  /*2410*/  FFMA R52, R91, c[0x0][0x188], -R174 ;  /* 0x000062005b347a23 */ /* 0x000fc400000008ae */
[----:B------:R-:W-:Y:S01]  /*2420*/  FMUL R33, R85, c[0x0][0x188] ;  /* 0x0000620055217a20 */ /* 0x000fe20000400000 */
[----:B------:R-:W-:Y:S01]  /*2430*/  HMMA.16816.F32 R136, R100, R138, RZ ;  /* 0x0000008a6488723c */ /* 0x000fe200000018ff */
[----:B------:R-:W-:Y:S01]  /*2440*/  FMUL R73, R73, 1.4426950216293334961 ;  /* 0x3fb8aa3b49497820 */ /* 0x000fe20000400000 */
[----:B------:R-:W-:Y:S01]  /*2450*/  FMNMX R61, R32, R61, !PT ;  /* 0x0000003d203d7209 */ /* 0x000fe20007800000 */
[----:B------:R-:W-:Y:S01]  /*2460*/  FMUL R182, R52, 1.4426950216293334961 ;  /* 0x3fb8aa3b34b67820 */ /* 0x000fe20000400000 */
[----:B------:R-:W-:Y:S01]  /*2470*/  FMNMX R33, R33, R60, !PT ;  /* 0x0000003c21217209 */ /* 0x000fe20007800000 */
[----:B------:R-:W-:Y:S02]  /*2480*/  FMUL R89, R89, 1.4426950216293334961 ;  /* 0x3fb8aa3b59597820 */ /* 0x000fe40000400000 */
[----:B------:R-:W-:Y:S02]  /*2490*/  FFMA R53, R90, c[0x0][0x188], -R174 ;  /* 0x000062005a357a23 */ /* 0x000fe400000008ae */
[----:B------:R-:W-:-:S02]  /*24a0*/  FMUL R52, R144, c[0x0][0x188] ;  /* 0x0000620090347a20 */ /* 0x000fc40000400000 */
[----:B------:R-:W-:Y:S01]  /*24b0*/  FMUL R32, R135, c[0x0][0x188] ;  /* 0x0000620087207a20 */ /* 0x000fe20000400000 */
[----:B------:R0:W-:Y:S01]  /*24c0*/  MUFU.EX2 R165, R73 ;  /* 0x0000004900a57308 */ /* 0x0001e20000000800 */
[----:B------:R-:W-:Y:S02]  /*24d0*/  FMUL R81, R81, 1.4426950216293334961 ;  /* 0x3fb8aa3b51517820 */ /* 0x000fe40000400000 */
[--C-:B------:R-:W-:Y:S01]  /*24e0*/  FFMA R82, R82, c[0x0][0x188], -R174.reuse ;  /* 0x0000620052527a23 */ /* 0x100fe200000008ae */
[----:B------:R-:W-:Y:S01]  /*24f0*/  FMNMX R61, R32, R61, !PT ;  /* 0x0000003d203d7209 */ /* 0x000fe20007800000 */
[----:B------:R-:W-:Y:S02]  /*2500*/  FMUL R32, R145, c[0x0][0x188] ;  /* 0x0000620091207a20 */ /* 0x000fe40000400000 */
[----:B------:R-:W-:Y:S01]  /*2510*/  FMUL R181, R82, 1.4426950216293334961 ;  /* 0x3fb8aa3b52b57820 */ /* 0x000fe20000400000 */
[----:B------:R-:W-:Y:S01]  /*2520*/  MUFU.EX2 R41, R89 ;  /* 0x0000005900297308 */ /* 0x000fe20000000800 */
[----:B0-----:R-:W-:Y:S01]  /*2530*/  FMUL R73, R53, 1.4426950216293334961 ;  /* 0x3fb8aa3b35497820 */ /* 0x001fe20000400000 */
[----:B------:R-:W-:Y:S01]  /*2540*/  FMNMX R53, R52, R33, !PT ;  /* 0x0000002134357209 */ /* 0x000fe20007800000 */
[----:B------:R-:W-:-:S05]  /*2550*/  FFMA R52, R83, c[0x0][0x188], -R174 ;  /* 0x0000620053347a23 */ /* 0x000fca00000008ae */
[----:B------:R0:W-:Y:S01]  /*2560*/  MUFU.EX2 R89, R81 ;  /* 0x0000005100597308 */ /* 0x0001e20000000800 */
[----:B------:R-:W-:Y:S01]  /*2570*/  FMUL R33, R68, c[0x0][0x188] ;  /* 0x0000620044217a20 */ /* 0x000fe20000400000 */
[----:B------:R-:W-:Y:S01]  /*2580*/  FMNMX R60, R32, R53, !PT ;  /* 0x00000035203c7209 */ /* 0x000fe20007800000 */
[C---:B0-----:R-:W-:Y:S01]  /*2590*/  HMMA.16816.F32 R80, R100.reuse, R108, RZ ;  /* 0x0000006c6450723c */ /* 0x041fe200000018ff */
[----:B------:R-:W-:Y:S02]  /*25a0*/  FMUL R184, R52, 1.4426950216293334961 ;  /* 0x3fb8aa3b34b87820 */ /* 0x000fe40000400000 */
[----:B------:R-:W-:Y:S01]  /*25b0*/  FMNMX R33, R33, R60, !PT ;  /* 0x0000003c21217209 */ /* 0x000fe20007800000 */
[----:B------:R-:W-:Y:S02]  /*25c0*/  FMUL R52, R69, c[0x0][0x188] ;  /* 0x0000620045347a20 */ /* 0x000fe40000400000 */
[----:B------:R-:W-:Y:S02]  /*25d0*/  FMUL R32, R142, c[0x0][0x188] ;  /* 0x000062008e207a20 */ /* 0x000fe40000400000 */
[----:B------:R-:W-:Y:S01]  /*25e0*/  HMMA.16816.F32 R108, R100, R110, RZ ;  /* 0x0000006e646c723c */ /* 0x000fe200000018ff */
[----:B------:R-:W-:Y:S01]  /*25f0*/  FFMA R34, R34, c[0x0][0x188], -R174 ;  /* 0x0000620022227a23 */ /* 0x000fe200000008ae */
[----:B------:R-:W-:Y:S01]  /*2600*/  FMNMX R52, R52, R33, !PT ;  /* 0x0000002134347209 */ /* 0x000fe20007800000 */
[----:B------:R-:W-:Y:S01]  /*2610*/  FMUL R33, R136, c[0x0][0x188] ;  /* 0x0000620088217a20 */ /* 0x000fe20000400000 */
[----:B------:R-:W-:Y:S01]  /*2620*/  FMNMX R61, R32, R61, !PT ;  /* 0x0000003d203d7209 */ /* 0x000fe20007800000 */
[----:B------:R-:W-:-:S02]  /*2630*/  FMUL R183, R34, 1.4426950216293334961 ;  /* 0x3fb8aa3b22b77820 */ /* 0x000fc40000400000 */
[----:B------:R-:W-:Y:S01]  /*2640*/  FFMA R76, R76, c[0x0][0x188], -R13 ;  /* 0x000062004c4c7a23 */ /* 0x000fe2000000080d */
[----:B------:R-:W-:Y:S01]  /*2650*/  FMNMX R33, R33, R52, !PT ;  /* 0x0000003421217209 */ /* 0x000fe20007800000 */
[----:B------:R-:W-:Y:S02]  /*2660*/  FMUL R72, R72, 1.4426950216293334961 ;  /* 0x3fb8aa3b48487820 */ /* 0x000fe40000400000 */
[----:B------:R-:W-:Y:S02]  /*2670*/  FMUL R32, R143, c[0x0][0x188] ;  /* 0x000062008f207a20 */ /* 0x000fe40000400000 */
[----:B------:R-:W-:Y:S02]  /*2680*/  FMUL R34, R137, c[0x0][0x188] ;  /* 0x0000620089227a20 */ /* 0x000fe40000400000 */
[--C-:B------:R-:W-:Y:S01]  /*2690*/  FFMA R35, R35, c[0x0][0x188], -R174.reuse ;  /* 0x0000620023237a23 */ /* 0x100fe200000008ae */
[----:B------:R0:W-:Y:S01]  /*26a0*/  MUFU.EX2 R90, R72 ;  /* 0x00000048005a7308 */ /* 0x0001e20000000800 */
[----:B------:R-:W-:Y:S01]  /*26b0*/  FMUL R76, R76, 1.4426950216293334961 ;  /* 0x3fb8aa3b4c4c7820 */ /* 0x000fe20000400000 */
[----:B------:R-:W-:Y:S01]  /*26c0*/  FMNMX R61, R32, R61, !PT ;  /* 0x0000003d203d7209 */ /* 0x000fe20007800000 */
[----:B------:R-:W-:-:S02]  /*26d0*/  FFMA R60, R66, c[0x0][0x188], -R174 ;  /* 0x00006200423c7a23 */ /* 0x000fc400000008ae */
[----:B------:R-:W-:-:S03]  /*26e0*/  FMUL R53, R80, c[0x0][0x188] ;  /* 0x0000620050357a20 */ /* 0x000fc60000400000 */
[----:B------:R1:W-:Y:S01]  /*26f0*/  MUFU.EX2 R91, R73 ;  /* 0x00000049005b7308 */ /* 0x0003e20000000800 */
[----:B0-----:R-:W-:Y:S01]  /*2700*/  FMNMX R72, R34, R33, !PT ;  /* 0x0000002122487209 */ /* 0x001fe20007800000 */
[----:B------:R-:W-:Y:S02]  /*2710*/  FMUL R52, R154, c[0x0][0x188] ;  /* 0x000062009a347a20 */ /* 0x000fe40000400000 */
[----:B-1----:R-:W-:Y:S02]  /*2720*/  FMUL R73, R35, 1.4426950216293334961 ;  /* 0x3fb8aa3b23497820 */ /* 0x002fe40000400000 */
[----:B------:R-:W-:Y:S02]  /*2730*/  HMMA.16816.F32 R32, R100, R128, RZ ;  /* 0x000000806420723c */ /* 0x000fe400000018ff */
[----:B------:R0:W-:Y:S01]  /*2740*/  MUFU.EX2 R170, R76 ;  /* 0x0000004c00aa7308 */ /* 0x0001e20000000800 */
[----:B------:R-:W-:Y:S01]  /*2750*/  FMNMX R53, R53, R72, !PT ;  /* 0x0000004835357209 */ /* 0x000fe20007800000 */
[----:B------:R-:W-:Y:S01]  /*2760*/  FFMA R72, R67, c[0x0][0x188], -R174 ;  /* 0x0000620043487a23 */ /* 0x000fe200000008ae */
[----:B------:R-:W-:Y:S01]  /*2770*/  FMNMX R61, R52, R61, !PT ;  /* 0x0000003d343d7209 */ /* 0x000fe20007800000 */
[----:B0-----:R-:W-:-:S02]  /*2780*/  FMUL R76, R60, 1.4426950216293334961 ;  /* 0x3fb8aa3b3c4c7820 */ /* 0x001fc40000400000 */
[----:B------:R-:W-:Y:S01]  /*2790*/  FMUL R60, R81, c[0x0][0x188] ;  /* 0x00006200513c7a20 */ /* 0x000fe20000400000 */
[----:B------:R-:W-:Y:S01]  /*27a0*/  HMMA.16816.F32 R128, R100, R130, RZ ;  /* 0x000000826480723c */ /* 0x000fe200000018ff */
[----:B------:R-:W-:-:S03]  /*27b0*/  FMUL R52, R155, c[0x0][0x188] ;  /* 0x000062009b347a20 */ /* 0x000fc60000400000 */
[----:B------:R-:W-:Y:S01]  /*27c0*/  FMNMX R60, R60, R53, !PT ;  /* 0x000000353c3c7209 */ /* 0x000fe20007800000 */
[----:B------:R-:W-:Y:S02]  /*27d0*/  FMUL R53, R108, c[0x0][0x188] ;  /* 0x000062006c357a20 */ /* 0x000fe40000400000 */
[----:B------:R-:W-:Y:S01]  /*27e0*/  FFMA R54, R54, c[0x0][0x188], -R174 ;  /* 0x0000620036367a23 */ /* 0x000fe200000008ae */
[----:B------:R0:W-:Y:S01]  /*27f0*/  MUFU.EX2 R66, R73 ;  /* 0x0000004900427308 */ /* 0x0001e20000000800 */
[----:B------:R-:W-:Y:S01]  /*2800*/  FMUL R186, R72, 1.4426950216293334961 ;  /* 0x3fb8aa3b48ba7820 */ /* 0x000fe20000400000 */
[----:B------:R-:W-:Y:S01]  /*2810*/  FMNMX R72, R53, R60, !PT ;  /* 0x0000003c35487209 */ /* 0x000fe20007800000 */
[----:B------:R-:W-:Y:S02]  /*2820*/  FMUL R185, R54, 1.4426950216293334961 ;  /* 0x3fb8aa3b36b97820 */ /* 0x000fe40000400000 */
[----:B------:R-:W-:-:S03]  /*2830*/  FMUL R60, R150, c[0x0][0x188] ;  /* 0x00006200963c7a20 */ /* 0x000fc60000400000 */
[----:B------:R1:W-:Y:S01]  /*2840*/  MUFU.EX2 R67, R76 ;  /* 0x0000004c00437308 */ /* 0x0003e20000000800 */
[----:B0-----:R-:W-:Y:S01]  /*2850*/  FMNMX R73, R52, R61, !PT ;  /* 0x0000003d34497209 */ /* 0x001fe20007800000 */
[----:B------:R-:W-:Y:S02]  /*2860*/  FMUL R61, R109, c[0x0][0x188] ;  /* 0x000062006d3d7a20 */ /* 0x000fe40000400000 */
[----:B-1----:R-:W-:Y:S02]  /*2870*/  FFMA R76, R55, c[0x0][0x188], -R174 ;  /* 0x00006200374c7a23 */ /* 0x002fe400000008ae */
[----:B------:R-:W-:Y:S01]  /*2880*/  HMMA.16816.F32 R52, R100, R92, RZ ;  /* 0x0000005c6434723c */ /* 0x000fe200000018ff */
[----:B------:R-:W-:Y:S01]  /*2890*/  FMNMX R73, R60, R73, !PT ;  /* 0x000000493c497209 */ /* 0x000fe20007800000 */
[----:B------:R-:W-:Y:S01]  /*28a0*/  FMUL R60, R151, c[0x0][0x188] ;  /* 0x00006200973c7a20 */ /* 0x000fe20000400000 */
[----:B------:R-:W-:Y:S01]  /*28b0*/  FMNMX R72, R61, R72, !PT ;  /* 0x000000483d487209 */ /* 0x000fe20007800000 */
[----:B------:R-:W-:-:S02]  /*28c0*/  FMUL R61, R32, c[0x0][0x188] ;  /* 0x00006200203d7a20 */ /* 0x000fc40000400000 */
[--C-:B------:R-:W-:Y:S02]  /*28d0*/  FFMA R58, R58, c[0x0][0x188], -R174.reuse ;  /* 0x000062003a3a7a23 */ /* 0x100fe400000008ae */
[----:B------:R-:W-:Y:S01]  /*28e0*/  HMMA.16816.F32 R100, R100, R94, RZ ;  /* 0x0000005e6464723c */ /* 0x000fe200000018ff */
[----:B------:R-:W-:Y:S01]  /*28f0*/  FMNMX R73, R60, R73, !PT ;  /* 0x000000493c497209 */ /* 0x000fe20007800000 */
[----:B------:R-:W-:Y:S01]  /*2900*/  FMUL R60, R33, c[0x0][0x188] ;  /* 0x00006200213c7a20 */ /* 0x000fe20000400000 */
[----:B------:R-:W-:Y:S01]  /*2910*/  FMNMX R61, R61, R72, !PT ;  /* 0x000000483d3d7209 */ /* 0x000fe20007800000 */
[----:B------:R-:W-:Y:S02]  /*2920*/  FMUL R93, R58, 1.4426950216293334961 ;  /* 0x3fb8aa3b3a5d7820 */ /* 0x000fe40000400000 */
[----:B------:R-:W-:Y:S02]  /*2930*/  FMUL R58, R118, c[0x0][0x188] ;  /* 0x00006200763a7a20 */ /* 0x000fe40000400000 */
[----:B------:R-:W-:Y:S01]  /*2940*/  FFMA R72, R59, c[0x0][0x188], -R174 ;  /* 0x000062003b487a23 */ /* 0x000fe200000008ae */
[----:B------:R-:W-:Y:S01]  /*2950*/  FMNMX R60, R60, R61, !PT ;  /* 0x0000003d3c3c7209 */ /* 0x000fe20007800000 */
[----:B------:R-:W-:Y:S01]  /*2960*/  FMUL R59, R128, c[0x0][0x188] ;  /* 0x00006200803b7a20 */ /* 0x000fe20000400000 */
[----:B------:R-:W-:Y:S01]  /*2970*/  FMNMX R73, R58, R73, !PT ;  /* 0x000000493a497209 */ /* 0x000fe20007800000 */
[----:B------:R-:W-:-:S03]  /*2980*/  FMUL R58, R129, c[0x0][0x188] ;  /* 0x00006200813a7a20 */ /* 0x000fc60000400000 */
[----:B------:R-:W-:Y:S01]  /*2990*/  FMNMX R61, R59, R60, !PT ;  /* 0x0000003c3b3d7209 */ /* 0x000fe20007800000 */
[----:B------:R-:W-:Y:S02]  /*29a0*/  FMUL R94, R72, 1.4426950216293334961 ;  /* 0x3fb8aa3b485e7820 */ /* 0x000fe40000400000 */
[----:B------:R-:W-:Y:S01]  /*29b0*/  FMUL R59, R52, c[0x0][0x188] ;  /* 0x00006200343b7a20 */ /* 0x000fe20000400000 */
[----:B------:R-:W-:Y:S01]  /*29c0*/  FMNMX R60, R58, R61, !PT ;  /* 0x0000003d3a3c7209 */ /* 0x000fe20007800000 */
[--C-:B------:R-:W-:Y:S02]  /*29d0*/  FFMA R72, R38, c[0x0][0x188], -R174.reuse ;  /* 0x0000620026487a23 */ /* 0x100fe400000008ae */
[----:B------:R-:W-:Y:S01]  /*29e0*/  FMUL R38, R119, c[0x0][0x188] ;  /* 0x0000620077267a20 */ /* 0x000fe20000400000 */
[----:B------:R-:W-:Y:S01]  /*29f0*/  FMNMX R59, R59, R60, !PT ;  /* 0x0000003c3b3b7209 */ /* 0x000fe20007800000 */
[----:B------:R-:W-:Y:S02]  /*2a00*/  FMUL R58, R53, c[0x0][0x188] ;  /* 0x00006200353a7a20 */ /* 0x000fe40000400000 */
[----:B------:R-:W-:Y:S01]  /*2a10*/  FFMA R61, R39, c[0x0][0x188], -R174 ;  /* 0x00006200273d7a23 */ /* 0x000fe200000008ae */
[----:B------:R-:W-:Y:S01]  /*2a20*/  FMNMX R73, R38, R73, !PT ;  /* 0x0000004926497209 */ /* 0x000fe20007800000 */
[----:B------:R-:W-:Y:S01]  /*2a30*/  FMUL R39, R100, c[0x0][0x188] ;  /* 0x0000620064277a20 */ /* 0x000fe20000400000 */
[----:B------:R-:W-:Y:S01]  /*2a40*/  FMNMX R60, R58, R59, !PT ;  /* 0x0000003b3a3c7209 */ /* 0x000fe20007800000 */
[----:B------:R-:W-:-:S02]  /*2a50*/  FMUL R38, R86, c[0x0][0x188] ;  /* 0x0000620056267a20 */ /* 0x000fc40000400000 */
[----:B------:R-:W-:Y:S01]  /*2a60*/  FMUL R58, R101, c[0x0][0x188] ;  /* 0x00006200653a7a20 */ /* 0x000fe20000400000 */
[----:B------:R-:W-:Y:S02]  /*2a70*/  FMNMX R39, R39, R60, !PT ;  /* 0x0000003c27277209 */ /* 0x000fe40007800000 */
[----:B------:R-:W-:Y:S01]  /*2a80*/  FMNMX R73, R38, R73, !PT ;  /* 0x0000004926497209 */ /* 0x000fe20007800000 */
[----:B------:R-:W-:Y:S01]  /*2a90*/  FMUL R38, R87, c[0x0][0x188] ;  /* 0x0000620057267a20 */ /* 0x000fe20000400000 */
[----:B------:R-:W-:Y:S01]  /*2aa0*/  FMNMX R60, R58, R39, !PT ;  /* 0x000000273a3c7209 */ /* 0x000fe20007800000 */
[----:B------:R-:W-:-:S03]  /*2ab0*/  FMUL R39, R146, c[0x0][0x188] ;  /* 0x0000620092277a20 */ /* 0x000fc60000400000 */
[----:B------:R-:W-:Y:S01]  /*2ac0*/  FMNMX R58, R38, R73, !PT ;  /* 0x00000049263a7209 */ /* 0x000fe20007800000 */
[----:B------:R-:W-:-:S03]  /*2ad0*/  FMUL R38, R147, c[0x0][0x188] ;  /* 0x0000620093267a20 */ /* 0x000fc60000400000 */
[----:B------:R-:W-:Y:S01]  /*2ae0*/  FMNMX R59, R39, R58, !PT ;  /* 0x0000003a273b7209 */ /* 0x000fe20007800000 */
[----:B------:R-:W-:Y:S02]  /*2af0*/  FMUL R39, R70, c[0x0][0x188] ;  /* 0x0000620046277a20 */ /* 0x000fe40000400000 */
[----:B------:R-:W-:Y:S01]  /*2b00*/  FFMA R58, R46, c[0x0][0x188], -R174 ;  /* 0x000062002e3a7a23 */ /* 0x000fe200000008ae */
        /* <DEDUP_REMOVED lines=8> */
[----:B------:R-:W-:-:S03]  /*2b90*/  FMUL R190, R47, 1.4426950216293334961 ;  /* 0x3fb8aa3b2fbe7820 */ /* 0x000fc60000400000 */
[----:B------:R-:W-:Y:S01]  /*2ba0*/  FMNMX R47, R38, R39, !PT ;  /* 0x00000027262f7209 */ /* 0x000fe20007800000 */
[----:B------:R-:W-:Y:S02]  /*2bb0*/  FMUL R38, R82, c[0x0][0x188] ;  /* 0x0000620052267a20 */ /* 0x000fe40000400000 */
        /* <DEDUP_REMOVED lines=11> */
[----:B------:R-:W-:-:S04]  /*2c70*/  FMNMX R39, R39, R46, !PT ;  /* 0x0000002e27277209 */ /* 0x000fc80007800000 */
[----:B------:R-:W-:Y:S01]  /*2c80*/  FMNMX R47, R38, R39, !PT ;  /* 0x00000027262f7209 */ /* 0x000fe20007800000 */
[----:B------:R-:W-:Y:S02]  /*2c90*/  FMUL R38, R131, c[0x0][0x188] ;  /* 0x0000620083267a20 */ /* 0x000fe40000400000 */
[----:B------:R-:W-:Y:S02]  /*2ca0*/  FMUL R39, R54, c[0x0][0x188] ;  /* 0x0000620036277a20 */ /* 0x000fe40000400000 */
[----:B------:R-:W-:Y:S01]  /*2cb0*/  FMUL R61, R61, 1.4426950216293334961 ;  /* 0x3fb8aa3b3d3d7820 */ /* 0x000fe20000400000 */
[----:B------:R-:W-:Y:S01]  /*2cc0*/  FMNMX R46, R38, R47, !PT ;  /* 0x0000002f262e7209 */ /* 0x000fe20007800000 */
[----:B------:R-:W-:Y:S02]  /*2cd0*/  FMUL R38, R55, c[0x0][0x188] ;  /* 0x0000620037267a20 */ /* 0x000fe40000400000 */
[----:B------:R0:W-:Y:S01]  /*2ce0*/  MUFU.EX2 R188, R61 ;  /* 0x0000003d00bc7308 */ /* 0x0001e20000000800 */
[----:B------:R-:W-:Y:S01]  /*2cf0*/  FMNMX R47, R39, R46, !PT ;  /* 0x0000002e272f7209 */ /* 0x000fe20007800000 */
[----:B------:R-:W-:-:S03]  /*2d00*/  FMUL R39, R102, c[0x0][0x188] ;  /* 0x0000620066277a20 */ /* 0x000fc60000400000 */
[----:B------:R-:W-:Y:S01]  /*2d10*/  FMNMX R46, R38, R47, !PT ;  /* 0x0000002f262e7209 */ /* 0x000fe20007800000 */
[----:B0-----:R-:W0:Y:S01]  /*2d20*/  SHFL.BFLY PT, R61, R60, 0x2, 0x1f ;  /* 0x0c401f003c3d7f89 */ /* 0x001e2200000e0000 */
[----:B------:R-:W-:Y:S02]  /*2d30*/  FMUL R38, R103, c[0x0][0x188] ;  /* 0x0000620067267a20 */ /* 0x000fe40000400000 */
[----:B------:R-:W-:-:S04]  /*2d40*/  FMNMX R39, R39, R46, !PT ;  /* 0x0000002e27277209 */ /* 0x000fc80007800000 */
[----:B------:R-:W-:-:S05]  /*2d50*/  FMNMX R38, R38, R39, !PT ;  /* 0x0000002726267209 */ /* 0x000fca0007800000 */
[----:B------:R-:W1:Y:S01]  /*2d60*/  SHFL.BFLY PT, R39, R38, 0x2, 0x1f ;  /* 0x0c401f0026277f89 */ /* 0x000e6200000e0000 */
[----:B------:R-:W-:-:S04]  /*2d70*/  FMUL R58, R58, 1.4426950216293334961 ;  /* 0x3fb8aa3b3a3a7820 */ /* 0x000fc80000400000 */
[----:B------:R2:W-:Y:S01]  /*2d80*/  MUFU.EX2 R187, R58 ;  /* 0x0000003a00bb7308 */ /* 0x0005e20000000800 */
[----:B0-----:R-:W-:-:S05]  /*2d90*/  FMNMX R61, R60, R61, !PT ;  /* 0x0000003d3c3d7209 */ /* 0x001fca0007800000 */
[----:B--2---:R-:W0:Y:S01]  /*2da0*/  SHFL.BFLY PT, R58, R61, 0x1, 0x1f ;  /* 0x0c201f003d3a7f89 */ /* 0x004e2200000e0000 */
[----:B-1----:R-:W-:-:S05]  /*2db0*/  FMNMX R39, R38, R39, !PT ;  /* 0x0000002726277209 */ /* 0x002fca0007800000 */
[----:B------:R-:W1:Y:S04]  /*2dc0*/  SHFL.BFLY PT, R38, R39, 0x1, 0x1f ;  /* 0x0c201f0027267f89 */ /* 0x000e6800000e0000 */
[----:B---3--:R-:W-:Y:S04]  /*2dd0*/  STS.U16 [R10+0x2000], R37 ;  /* 0x002000250a007388 */ /* 0x008fe80000000400 */
[----:B------:R-:W-:Y:S04]  /*2de0*/  STS.U16 [R10+0x2800], R49 ;  /* 0x002800310a007388 */ /* 0x000fe80000000400 */
[----:B------:R-:W-:Y:S01]  /*2df0*/  STS.U16 [R17+0x2200], R36 ;  /* 0x0022002411007388 */ /* 0x000fe20000000400 */
[----:B0-----:R-:W-:-:S03]  /*2e00*/  FMNMX R197, R61, R58, !PT ;  /* 0x0000003a3dc57209 */ /* 0x001fc60007800000 */
[----:B------:R0:W-:Y:S04]  /*2e10*/  STS.U16 [R17+0x2a00], R48 ;  /* 0x002a003011007388 */ /* 0x0001e80000000400 */
[----:B----4-:R-:W-:Y:S04]  /*2e20*/  STS.U16 [R18+0x2400], R45 ;  /* 0x0024002d12007388 */ /* 0x010fe80000000400 */
[----:B------:R-:W-:Y:S04]  /*2e30*/  STS.U16 [R18+0x2c00], R57 ;  /* 0x002c003912007388 */ /* 0x000fe80000000400 */
[----:B-----5:R-:W-:Y:S04]  /*2e40*/  STS.U16 [R19+0x2600], R44 ;  /* 0x0026002c13007388 */ /* 0x020fe80000000400 */
[----:B------:R2:W-:Y:S01]  /*2e50*/  STS.U16 [R19+0x2e00], R56 ;  /* 0x002e003813007388 */ /* 0x0005e20000000400 */
[----:B------:R-:W-:-:S05]  /*2e60*/  FMNMX R197, R197, R200, !PT ;  /* 0x000000c8c5c57209 */ /* 0x000fca0007800000 */
[----:B------:R-:W-:Y:S02]  /*2e70*/  FFMA R84, R84, c[0x0][0x188], -R197 ;  /* 0x0000620054547a23 */ /* 0x000fe400000008c5 */
[----:B------:R-:W-:Y:S02]  /*2e80*/  FADD R58, -R174, R195 ;  /* 0x000000c3ae3a7221 */ /* 0x000fe40000000100 */
[----:B------:R-:W-:Y:S01]  /*2e90*/  FMUL R46, R84, 1.4426950216293334961 ;  /* 0x3fb8aa3b542e7820 */ /* 0x000fe20000400000 */
[----:B-1----:R-:W-:Y:S01]  /*2ea0*/  FMNMX R84, R39, R38, !PT ;  /* 0x0000002627547209 */ /* 0x002fe20007800000 */
[----:B------:R-:W-:Y:S02]  /*2eb0*/  FFMA R38, R85, c[0x0][0x188], -R197 ;  /* 0x0000620055267a23 */ /* 0x000fe400000008c5 */
[----:B------:R1:W-:Y:S01]  /*2ec0*/  MUFU.EX2 R85, R46 ;  /* 0x0000002e00557308 */ /* 0x0003e20000000800 */
[----:B------:R-:W-:Y:S02]  /*2ed0*/  FMUL R58, R58, 1.4426950216293334961 ;  /* 0x3fb8aa3b3a3a7820 */ /* 0x000fe40000400000 */
[----:B------:R-:W-:Y:S01]  /*2ee0*/  FMUL R198, R38, 1.4426950216293334961 ;  /* 0x3fb8aa3b26c67820 */ /* 0x000fe20000400000 */
[----:B------:R-:W-:Y:S01]  /*2ef0*/  BAR.SYNC.DEFER_BLOCKING 0x0 ;  /* 0x0000000000007b1d */ /* 0x000fe20000010000 */
[----:B-1----:R-:W-:-:S05]  /*2f00*/  FADD R46, -R197, R200 ;  /* 0x000000c8c52e7221 */ /* 0x002fca0000000100 */
[----:B------:R1:W-:Y:S02]  /*2f10*/  MUFU.EX2 R199, R58 ;  /* 0x0000003a00c77308 */ /* 0x0003e40000000800 */
[----:B-1----:R-:W-:Y:S01]  /*2f20*/  FMUL R58, R46, 1.4426950216293334961 ;  /* 0x3fb8aa3b2e3a7820 */ /* 0x002fe20000400000 */
[----:B------:R-:W1:Y:S04]  /*2f30*/  LDSM.16.M88.4 R36, [R15+0x2000] ;  /* 0x002000000f24783b */ /* 0x000e680000000200 */
[----:B------:R-:W3:Y:S01]  /*2f40*/  LDSM.16.M88.4 R44, [R15+0x2800] ;  /* 0x002800000f2c783b */ /* 0x000ee20000000200 */
[----:B------:R-:W4:Y:S01]  /*2f50*/  MUFU.EX2 R24, R24 ;  /* 0x0000001800187308 */ /* 0x000f220000000800 */
[----:B------:R-:W-:Y:S01]  /*2f60*/  FFMA R50, R50, c[0x0][0x188], -R174 ;  /* 0x0000620032327a23 */ /* 0x000fe200000008ae */
[----:B------:R-:W-:-:S06]  /*2f70*/  FMNMX R84, R84, R201, !PT ;  /* 0x000000c954547209 */ /* 0x000fcc0007800000 */
[----:B------:R-:W-:Y:S08]  /*2f80*/  MUFU.EX2 R27, R27 ;  /* 0x0000001b001b7308 */ /* 0x000ff00000000800 */
[----:B------:R-:W5:Y:S08]  /*2f90*/  MUFU.EX2 R176, R176 ;  /* 0x000000b000b07308 */ /* 0x000f700000000800 */
[----:B------:R-:W-:Y:S08]  /*2fa0*/  MUFU.EX2 R175, R175 ;  /* 0x000000af00af7308 */ /* 0x000ff00000000800 */
[----:B------:R-:W1:Y:S01]  /*2fb0*/  MUFU.EX2 R178, R178 ;  /* 0x000000b200b27308 */ /* 0x000e620000000800 */
[----:B------:R-:W-:-:S02]  /*2fc0*/  FMUL R50, R50, 1.4426950216293334961 ;  /* 0x3fb8aa3b32327820 */ /* 0x000fc40000400000 */
[--C-:B0-----:R-:W-:Y:S02]  /*2fd0*/  FFMA R48, R106, c[0x0][0x188], -R84.reuse ;  /* 0x000062006a307a23 */ /* 0x101fe40000000854 */
[----:B------:R-:W-:Y:S02]  /*2fe0*/  FFMA R107, R107, c[0x0][0x188], -R84 ;  /* 0x000062006b6b7a23 */ /* 0x000fe40000000854 */
[--C-:B------:R-:W-:Y:S02]  /*2ff0*/  FFMA R104, R104, c[0x0][0x188], -R197.reuse ;  /* 0x0000620068687a23 */ /* 0x100fe400000008c5 */
[--C-:B------:R-:W-:Y:S02]  /*3000*/  FFMA R105, R105, c[0x0][0x188], -R197.reuse ;  /* 0x0000620069697a23 */ /* 0x100fe400000008c5 */
[--C-:B------:R-:W-:Y:S02]  /*3010*/  FFMA R132, R132, c[0x0][0x188], -R197.reuse ;  /* 0x0000620084847a23 */ /* 0x100fe400000008c5 */
[----:B------:R-:W-:-:S02]  /*3020*/  FFMA R133, R133, c[0x0][0x188], -R197 ;  /* 0x0000620085857a23 */ /* 0x000fc400000008c5 */
[--C-:B------:R-:W-:Y:S02]  /*3030*/  FFMA R134, R134, c[0x0][0x188], -R84.reuse ;  /* 0x0000620086867a23 */ /* 0x100fe40000000854 */
[----:B--2---:R-:W-:Y:S02]  /*3040*/  FADD R56, -R84, R201 ;  /* 0x000000c954387221 */ /* 0x004fe40000000100 */
[----:B------:R-:W-:Y:S01]  /*3050*/  FFMA R135, R135, c[0x0][0x188], -R84 ;  /* 0x0000620087877a23 */ /* 0x000fe20000000854 */
[----:B------:R0:W-:Y:S01]  /*3060*/  MUFU.EX2 R195, R50 ;  /* 0x0000003200c37308 */ /* 0x0001e20000000800 */
[----:B------:R-:W-:Y:S02]  /*3070*/  FMUL R49, R48, 1.4426950216293334961 ;  /* 0x3fb8aa3b30317820 */ /* 0x000fe40000400000 */
[----:B------:R-:W-:Y:S02]  /*3080*/  FFMA R60, R145, c[0x0][0x188], -R197 ;  /* 0x00006200913c7a23 */ /* 0x000fe400000008c5 */
[----:B------:R-:W-:-:S02]  /*3090*/  FMUL R104, R104, 1.4426950216293334961 ;  /* 0x3fb8aa3b68687820 */ /* 0x000fc40000400000 */
[----:B------:R-:W-:Y:S02]  /*30a0*/  FMUL R105, R105, 1.4426950216293334961 ;  /* 0x3fb8aa3b69697820 */ /* 0x000fe40000400000 */
[----:B0-----:R-:W-:Y:S01]  /*30b0*/  FMUL R50, R107, 1.4426950216293334961 ;  /* 0x3fb8aa3b6b327820 */ /* 0x001fe20000400000 */
[----:B------:R0:W-:Y:S01]  /*30c0*/  MUFU.EX2 R106, R58 ;  /* 0x0000003a006a7308 */ /* 0x0001e20000000800 */
[----:B------:R-:W-:Y:S02]  /*30d0*/  FMUL R132, R132, 1.4426950216293334961 ;  /* 0x3fb8aa3b84847820 */ /* 0x000fe40000400000 */
[----:B------:R-:W-:Y:S02]  /*30e0*/  FMUL R133, R133, 1.4426950216293334961 ;  /* 0x3fb8aa3b85857820 */ /* 0x000fe40000400000 */
[----:B------:R-:W-:Y:S02]  /*30f0*/  FMUL R48, R134, 1.4426950216293334961 ;  /* 0x3fb8aa3b86307820 */ /* 0x000fe40000400000 */
[----:B------:R-:W-:-:S02]  /*3100*/  FMUL R107, R56, 1.4426950216293334961 ;  /* 0x3fb8aa3b386b7820 */ /* 0x000fc40000400000 */
[----:B------:R-:W-:Y:S01]  /*3110*/  FMUL R145, R135, 1.4426950216293334961 ;  /* 0x3fb8aa3b87917820 */ /* 0x000fe20000400000 */
[----:B----4-:R-:W-:Y:S01]  /*3120*/  F2FP.PACK_AB R56, R25, R24 ;  /* 0x000000181938723e */ /* 0x010fe200000000ff */
[C---:B-----5:R-:W-:Y:S01]  /*3130*/  FMUL R96, R176.reuse, R96 ;  /* 0x00000060b0607220 */ /* 0x060fe20000400000 */
[----:B0-----:R-:W-:Y:S01]  /*3140*/  F2FP.PACK_AB R58, R27, R26 ;  /* 0x0000001a1b3a723e */ /* 0x001fe200000000ff */
[----:B------:R-:W-:Y:S01]  /*3150*/  FMUL R97, R176, R97 ;  /* 0x00000061b0617220 */ /* 0x000fe20000400000 */
[----:B-1----:R-:W-:Y:S01]  /*3160*/  F2FP.PACK_AB R57, R178, R175 ;  /* 0x000000afb239723e */ /* 0x002fe200000000ff */
[C---:B------:R-:W-:Y:S01]  /*3170*/  FMUL R98, R199.reuse, R98 ;  /* 0x00000062c7627220 */ /* 0x040fe20000400000 */
[----:B------:R-:W-:Y:S01]  /*3180*/  F2FP.PACK_AB R59, R42, R177 ;  /* 0x000000b12a3b723e */ /* 0x000fe200000000ff */
[----:B------:R-:W-:Y:S02]  /*3190*/  FMUL R99, R199, R99 ;  /* 0x00000063c7637220 */ /* 0x000fe40000400000 */
[----:B------:R-:W-:-:S02]  /*31a0*/  FMUL R112, R176, R112 ;  /* 0x00000070b0707220 */ /* 0x000fc40000400000 */
[C---:B------:R-:W-:Y:S02]  /*31b0*/  FMUL R114, R199.reuse, R114 ;  /* 0x00000072c7727220 */ /* 0x040fe40000400000 */
[----:B------:R-:W-:Y:S02]  /*31c0*/  FMUL R113, R176, R113 ;  /* 0x00000071b0717220 */ /* 0x000fe40000400000 */
[----:B------:R-:W-:Y:S01]  /*31d0*/  FMUL R115, R199, R115 ;  /* 0x00000073c7737220 */ /* 0x000fe20000400000 */
[----:B------:R-:W-:Y:S01]  /*31e0*/  MUFU.EX2 R104, R104 ;  /* 0x0000006800687308 */ /* 0x000fe20000000800 */
[C---:B------:R-:W-:Y:S07]  /*31f0*/  HMMA.16816.F32 R96, R56.reuse, R36, R96 ;  /* 0x000000243860723c */ /* 0x040fee0000001860 */
[----:B------:R-:W0:Y:S01]  /*3200*/  MUFU.EX2 R105, R105 ;  /* 0x0000006900697308 */ /* 0x000e220000000800 */
[----:B---3--:R-:W-:Y:S07]  /*3210*/  HMMA.16816.F32 R112, R56, R44, R112 ;  /* 0x0000002c3870723c */ /* 0x008fee0000001870 */
[----:B------:R-:W-:Y:S08]  /*3220*/  MUFU.EX2 R132, R132 ;  /* 0x0000008400847308 */ /* 0x000ff00000000800 */
[----:B------:R-:W1:Y:S08]  /*3230*/  MUFU.EX2 R133, R133 ;  /* 0x0000008500857308 */ /* 0x000e700000000800 */
[----:B------:R-:W-:Y:S08]  /*3240*/  MUFU.EX2 R49, R49 ;  /* 0x0000003100317308 */ /* 0x000ff00000000800 */
[----:B------:R-:W2:Y:S08]  /*3250*/  MUFU.EX2 R50, R50 ;  /* 0x0000003200327308 */ /* 0x000eb00000000800 */
[----:B------:R-:W-:Y:S08]  /*3260*/  MUFU.EX2 R48, R48 ;  /* 0x0000003000307308 */ /* 0x000ff00000000800 */
[----:B------:R-:W-:Y:S08]  /*3270*/  MUFU.EX2 R107, R107 ;  /* 0x0000006b006b7308 */ /* 0x000ff00000000800 */
[----:B------:R-:W3:Y:S01]  /*3280*/  MUFU.EX2 R145, R145 ;  /* 0x0000009100917308 */ /* 0x000ee20000000800 */
[----:B------:R-:W-:-:S07]  /*3290*/  FFMA R62, R62, c[0x0][0x188], -R174 ;  /* 0x000062003e3e7a23 */ /* 0x000fce00000008ae */
[----:B------:R-:W-:Y:S01]  /*32a0*/  MUFU.EX2 R28, R28 ;  /* 0x0000001c001c7308 */ /* 0x000fe20000000800 */
[----:B------:R-:W-:-:S07]  /*32b0*/  FFMA R63, R63, c[0x0][0x188], -R174 ;  /* 0x000062003f3f7a23 */ /* 0x000fce00000008ae */
[----:B------:R-:W-:Y:S08]  /*32c0*/  MUFU.EX2 R29, R29 ;  /* 0x0000001d001d7308 */ /* 0x000ff00000000800 */
[----:B------:R-:W-:Y:S08]  /*32d0*/  MUFU.EX2 R30, R30 ;  /* 0x0000001e001e7308 */ /* 0x000ff00000000800 */
[----:B------:R-:W-:Y:S08]  /*32e0*/  MUFU.EX2 R31, R31 ;  /* 0x0000001f001f7308 */ /* 0x000ff00000000800 */
[----:B------:R-:W4:Y:S08]  /*32f0*/  MUFU.EX2 R180, R180 ;  /* 0x000000b400b47308 */ /* 0x000f300000000800 */
[----:B------:R-:W5:Y:S01]  /*3300*/  MUFU.EX2 R179, R179 ;  /* 0x000000b300b37308 */ /* 0x000f620000000800 */
[----:B------:R-:W-:Y:S01]  /*3310*/  FMUL R135, R60, 1.4426950216293334961 ;  /* 0x3fb8aa3b3c877820 */ /* 0x000fe20000400000 */
[----:B0-----:R-:W-:Y:S01]  /*3320*/  F2FP.PACK_AB R56, R105, R104 ;  /* 0x000000686938723e */ /* 0x001fe200000000ff */
[----:B------:R-:W-:Y:S01]  /*3330*/  FMUL R62, R62, 1.4426950216293334961 ;  /* 0x3fb8aa3b3e3e7820 */ /* 0x000fe20000400000 */
[----:B-1----:R-:W-:Y:S01]  /*3340*/  F2FP.PACK_AB R58, R133, R132 ;  /* 0x00000084853a723e */ /* 0x002fe200000000ff */
[----:B------:R-:W-:Y:S01]  /*3350*/  FMUL R63, R63, 1.4426950216293334961 ;  /* 0x3fb8aa3b3f3f7820 */ /* 0x000fe20000400000 */
[----:B--2---:R-:W-:Y:S01]  /*3360*/  F2FP.PACK_AB R57, R50, R49 ;  /* 0x000000313239723e */ /* 0x004fe200000000ff */
[----:B------:R-:W-:Y:S01]  /*3370*/  FFMA R60, R143, c[0x0][0x188], -R84 ;  /* 0x000062008f3c7a23 */ /* 0x000fe20000000854 */
[----:B---3--:R-:W-:Y:S01]  /*3380*/  F2FP.PACK_AB R59, R145, R48 ;  /* 0x00000030913b723e */ /* 0x008fe200000000ff */
[----:B------:R-:W-:-:S02]  /*3390*/  FMUL R124, R106, R124 ;  /* 0x0000007c6a7c7220 */ /* 0x000fc40000400000 */
[C---:B------:R-:W-:Y:S02]  /*33a0*/  FMUL R125, R106.reuse, R125 ;  /* 0x0000007d6a7d7220 */ /* 0x040fe40000400000 */
[C---:B------:R-:W-:Y:S02]  /*33b0*/  FMUL R126, R107.reuse, R126 ;  /* 0x0000007e6b7e7220 */ /* 0x040fe40000400000 */
[C---:B------:R-:W-:Y:S02]  /*33c0*/  FMUL R127, R107.reuse, R127 ;  /* 0x0000007f6b7f7220 */ /* 0x040fe40000400000 */
[C---:B------:R-:W-:Y:S02]  /*33d0*/  FMUL R120, R106.reuse, R120 ;  /* 0x000000786a787220 */ /* 0x040fe40000400000 */
[----:B------:R-:W-:Y:S02]  /*33e0*/  FMUL R122, R107, R122 ;  /* 0x0000007a6b7a7220 */ /* 0x000fe40000400000 */
[----:B------:R-:W-:-:S02]  /*33f0*/  FMUL R121, R106, R121 ;  /* 0x000000796a797220 */ /* 0x000fc40000400000 */
[----:B------:R-:W-:Y:S01]  /*3400*/  FMUL R123, R107, R123 ;  /* 0x0000007b6b7b7220 */ /* 0x000fe20000400000 */
[----:B------:R0:W-:Y:S01]  /*3410*/  MUFU.EX2 R191, R62 ;  /* 0x0000003e00bf7308 */ /* 0x0001e20000000800 */
[--C-:B------:R-:W-:Y:S02]  /*3420*/  FFMA R74, R74, c[0x0][0x188], -R174.reuse ;  /* 0x000062004a4a7a23 */ /* 0x100fe400000008ae */
[----:B------:R-:W-:Y:S01]  /*3430*/  FFMA R75, R75, c[0x0][0x188], -R174 ;  /* 0x000062004b4b7a23 */ /* 0x000fe200000008ae */
[----:B----4-:R-:W-:Y:S01]  /*3440*/  F2FP.PACK_AB R61, R180, R43 ;  /* 0x0000002bb43d723e */ /* 0x010fe200000000ff */
[----:B------:R-:W-:Y:S01]  /*3450*/  FMUL R134, R60, 1.4426950216293334961 ;  /* 0x3fb8aa3b3c867820 */ /* 0x000fe20000400000 */
[----:B------:R-:W-:Y:S02]  /*3460*/  F2FP.PACK_AB R60, R29, R28 ;  /* 0x0000001c1d3c723e */ /* 0x000fe400000000ff */
[----:B------:R5:W-:Y:S01]  /*3470*/  MUFU.EX2 R194, R63 ;  /* 0x0000003f00c27308 */ /* 0x000be20000000800 */
[----:B0-----:R-:W-:Y:S01]  /*3480*/  F2FP.PACK_AB R62, R31, R30 ;  /* 0x0000001e1f3e723e */ /* 0x001fe200000000ff */
[----:B------:R-:W-:-:S02]  /*3490*/  FFMA R140, R140, c[0x0][0x188], -R197 ;  /* 0x000062008c8c7a23 */ /* 0x000fc400000008c5 */
[--C-:B------:R-:W-:Y:S02]  /*34a0*/  FFMA R141, R141, c[0x0][0x188], -R197.reuse ;  /* 0x000062008d8d7a23 */ /* 0x100fe400000008c5 */
[--C-:B------:R-:W-:Y:S02]  /*34b0*/  FFMA R152, R152, c[0x0][0x188], -R197.reuse ;  /* 0x0000620098987a23 */ /* 0x100fe400000008c5 */
[----:B------:R-:W-:Y:S01]  /*34c0*/  FFMA R153, R153, c[0x0][0x188], -R197 ;  /* 0x0000620099997a23 */ /* 0x000fe200000008c5 */
[----:B-----5:R-:W-:Y:S01]  /*34d0*/  F2FP.PACK_AB R63, R90, R179 ;  /* 0x000000b35a3f723e */ /* 0x020fe200000000ff */
[----:B------:R-:W-:Y:S01]  /*34e0*/  FFMA R155, R155, c[0x0][0x188], -R84 ;  /* 0x000062009b9b7a23 */ /* 0x000fe20000000854 */
[----:B------:R-:W-:Y:S01]  /*34f0*/  HMMA.16816.F32 R124, R56, R36, R124 ;  /* 0x00000024387c723c */ /* 0x000fe2000000187c */
[----:B------:R-:W-:Y:S02]  /*3500*/  FMUL R72, R72, 1.4426950216293334961 ;  /* 0x3fb8aa3b48487820 */ /* 0x000fe40000400000 */
[----:B------:R-:W-:-:S02]  /*3510*/  FMUL R74, R74, 1.4426950216293334961 ;  /* 0x3fb8aa3b4a4a7820 */ /* 0x000fc40000400000 */
[----:B------:R-:W-:Y:S02]  /*3520*/  FMUL R75, R75, 1.4426950216293334961 ;  /* 0x3fb8aa3b4b4b7820 */ /* 0x000fe40000400000 */
[--C-:B------:R-:W-:Y:S01]  /*3530*/  FFMA R142, R142, c[0x0][0x188], -R84.reuse ;  /* 0x000062008e8e7a23 */ /* 0x100fe20000000854 */
[----:B------:R-:W-:Y:S01]  /*3540*/  HMMA.16816.F32 R56, R56, R44, R120 ;  /* 0x0000002c3838723c */ /* 0x000fe20000001878 */
[----:B------:R-:W-:Y:S02]  /*3550*/  FFMA R154, R154, c[0x0][0x188], -R84 ;  /* 0x000062009a9a7a23 */ /* 0x000fe40000000854 */
[----:B------:R-:W-:Y:S02]  /*3560*/  FMUL R140, R140, 1.4426950216293334961 ;  /* 0x3fb8aa3b8c8c7820 */ /* 0x000fe40000400000 */
[----:B------:R-:W-:Y:S02]  /*3570*/  FMUL R141, R141, 1.4426950216293334961 ;  /* 0x3fb8aa3b8d8d7820 */ /* 0x000fe40000400000 */
[----:B------:R-:W-:-:S02]  /*3580*/  FMUL R152, R152, 1.4426950216293334961 ;  /* 0x3fb8aa3b98987820 */ /* 0x000fc40000400000 */
[----:B------:R-:W-:Y:S02]  /*3590*/  FMUL R153, R153, 1.4426950216293334961 ;  /* 0x3fb8aa3b99997820 */ /* 0x000fe40000400000 */
[----:B------:R-:W-:Y:S01]  /*35a0*/  FMUL R44, R155, 1.4426950216293334961 ;  /* 0x3fb8aa3b9b2c7820 */ /* 0x000fe20000400000 */
[----:B------:R-:W-:Y:S01]  /*35b0*/  MUFU.EX2 R95, R72 ;  /* 0x00000048005f7308 */ /* 0x000fe20000000800 */
[----:B------:R-:W-:Y:S01]  /*35c0*/  FMUL R142, R142, 1.4426950216293334961 ;  /* 0x3fb8aa3b8e8e7820 */ /* 0x000fe20000400000 */
[----:B------:R-:W-:Y:S01]  /*35d0*/  HMMA.16816.F32 R96, R60, R38, R96 ;  /* 0x000000263c60723c */ /* 0x000fe20000001860 */
[----:B------:R-:W-:-:S05]  /*35e0*/  FMUL R154, R154, 1.4426950216293334961 ;  /* 0x3fb8aa3b9a9a7820 */ /* 0x000fca0000400000 */
[----:B------:R-:W-:Y:S02]  /*35f0*/  MUFU.EX2 R189, R74 ;  /* 0x0000004a00bd7308 */ /* 0x000fe40000000800 */
[----:B------:R-:W-:Y:S01]  /*3600*/  HMMA.16816.F32 R112, R60, R46, R112 ;  /* 0x0000002e3c70723c */ /* 0x000fe20000001870 */
[----:B------:R-:W-:Y:S05]  /*3610*/  LDSM.16.M88.4 R60, [R5+0x2800] ;  /* 0x00280000053c783b */ /* 0x000fea0000000200 */
[----:B------:R0:W-:Y:S02]  /*3620*/  MUFU.EX2 R192, R75 ;  /* 0x0000004b00c07308 */ /* 0x0001e40000000800 */
[----:B0-----:R-:W0:Y:S06]  /*3630*/  LDSM.16.M88.4 R72, [R5+0x2000] ;  /* 0x002000000548783b */ /* 0x001e2c0000000200 */
[----:B------:R-:W-:Y:S01]  /*3640*/  MUFU.EX2 R140, R140 ;  /* 0x0000008c008c7308 */ /* 0x000fe20000000800 */
[----:B------:R-:W-:-:S07]  /*3650*/  FFMA R77, R77, c[0x0][0x188], -R13 ;  /* 0x000062004d4d7a23 */ /* 0x000fce000000080d */
[----:B------:R-:W-:Y:S01]  /*3660*/  MUFU.EX2 R141, R141 ;  /* 0x0000008d008d7308 */ /* 0x000fe20000000800 */
[----:B------:R-:W-:-:S07]  /*3670*/  FFMA R78, R78, c[0x0][0x188], -R174 ;  /* 0x000062004e4e7a23 */ /* 0x000fce00000008ae */
[----:B------:R-:W-:Y:S01]  /*3680*/  MUFU.EX2 R152, R152 ;  /* 0x0000009800987308 */ /* 0x000fe20000000800 */
[----:B------:R-:W-:-:S07]  /*3690*/  FFMA R79, R79, c[0x0][0x188], -R174 ;  /* 0x000062004f4f7a23 */ /* 0x000fce00000008ae */
[----:B------:R-:W-:Y:S08]  /*36a0*/  MUFU.EX2 R153, R153 ;  /* 0x0000009900997308 */ /* 0x000ff00000000800 */
[----:B------:R-:W-:Y:S08]  /*36b0*/  MUFU.EX2 R143, R142 ;  /* 0x0000008e008f7308 */ /* 0x000ff00000000800 */
[----:B------:R-:W1:Y:S08]  /*36c0*/  MUFU.EX2 R134, R134 ;  /* 0x0000008600867308 */ /* 0x000e700000000800 */
[----:B------:R-:W-:Y:S08]  /*36d0*/  MUFU.EX2 R45, R154 ;  /* 0x0000009a002d7308 */ /* 0x000ff00000000800 */
[----:B------:R-:W2:Y:S01]  /*36e0*/  MUFU.EX2 R44, R44 ;  /* 0x0000002c002c7308 */ /* 0x000ea20000000800 */
[----:B------:R-:W-:-:S02]  /*36f0*/  FMUL R77, R77, 1.4426950216293334961 ;  /* 0x3fb8aa3b4d4d7820 */ /* 0x000fc40000400000 */
[----:B------:R-:W-:Y:S02]  /*3700*/  FMUL R76, R76, 1.4426950216293334961 ;  /* 0x3fb8aa3b4c4c7820 */ /* 0x000fe40000400000 */
[----:B------:R-:W-:Y:S02]  /*3710*/  FMUL R78, R78, 1.4426950216293334961 ;  /* 0x3fb8aa3b4e4e7820 */ /* 0x000fe40000400000 */
[----:B------:R-:W-:Y:S01]  /*3720*/  FMUL R79, R79, 1.4426950216293334961 ;  /* 0x3fb8aa3b4f4f7820 */ /* 0x000fe20000400000 */
[----:B------:R-:W3:Y:S01]  /*3730*/  MUFU.EX2 R182, R182 ;  /* 0x000000b600b67308 */ /* 0x000ee20000000800 */
[--C-:B------:R-:W-:Y:S02]  /*3740*/  FFMA R68, R68, c[0x0][0x188], -R197.reuse ;  /* 0x0000620044447a23 */ /* 0x100fe400000008c5 */
[----:B------:R-:W-:-:S05]  /*3750*/  FFMA R69, R69, c[0x0][0x188], -R197 ;  /* 0x0000620045457a23 */ /* 0x000fca00000008c5 */
[----:B------:R-:W-:Y:S01]  /*3760*/  MUFU.EX2 R181, R181 ;  /* 0x000000b500b57308 */ /* 0x000fe20000000800 */
[----:B------:R-:W-:-:S07]  /*3770*/  FFMA R148, R148, c[0x0][0x188], -R197 ;  /* 0x0000620094947a23 */ /* 0x000fce00000008c5 */
[----:B------:R-:W4:Y:S01]  /*3780*/  MUFU.EX2 R184, R184 ;  /* 0x000000b800b87308 */ /* 0x000f220000000800 */
[--C-:B------:R-:W-:Y:S02]  /*3790*/  FFMA R149, R149, c[0x0][0x188], -R197.reuse ;  /* 0x0000620095957a23 */ /* 0x100fe400000008c5 */
[----:B------:R-:W-:-:S05]  /*37a0*/  FFMA R116, R116, c[0x0][0x188], -R197 ;  /* 0x0000620074747a23 */ /* 0x000fca00000008c5 */
[----:B------:R1:W-:Y:S01]  /*37b0*/  MUFU.EX2 R171, R77 ;  /* 0x0000004d00ab7308 */ /* 0x0003e20000000800 */
[----:B------:R-:W-:Y:S02]  /*37c0*/  FFMA R117, R117, c[0x0][0x188], -R197 ;  /* 0x0000620075757a23 */ /* 0x000fe400000008c5 */
[----:B------:R-:W-:-:S05]  /*37d0*/  FFMA R150, R150, c[0x0][0x188], -R84 ;  /* 0x0000620096967a23 */ /* 0x000fca0000000854 */
[----:B------:R5:W-:Y:S01]  /*37e0*/  MUFU.EX2 R92, R76 ;  /* 0x0000004c005c7308 */ /* 0x000be20000000800 */
[----:B-1----:R-:W-:Y:S01]  /*37f0*/  F2FP.PACK_AB R77, R134, R143 ;  /* 0x0000008f864d723e */ /* 0x002fe200000000ff */
[----:B------:R-:W-:-:S06]  /*3800*/  FFMA R119, R119, c[0x0][0x188], -R84 ;  /* 0x0000620077777a23 */ /* 0x000fcc0000000854 */
[----:B------:R1:W-:Y:S01]  /*3810*/  MUFU.EX2 R193, R78 ;  /* 0x0000004e00c17308 */ /* 0x0003e20000000800 */
[----:B-----5:R-:W-:Y:S01]  /*3820*/  F2FP.PACK_AB R76, R141, R140 ;  /* 0x0000008c8d4c723e */ /* 0x020fe200000000ff */
[----:B------:R-:W-:-:S06]  /*3830*/  FMUL R68, R68, 1.4426950216293334961 ;  /* 0x3fb8aa3b44447820 */ /* 0x000fcc0000400000 */
[----:B------:R2:W-:Y:S01]  /*3840*/  MUFU.EX2 R196, R79 ;  /* 0x0000004f00c47308 */ /* 0x0005e20000000800 */
[----:B-1----:R-:W-:Y:S01]  /*3850*/  F2FP.PACK_AB R78, R153, R152 ;  /* 0x00000098994e723e */ /* 0x002fe200000000ff */
[--C-:B------:R-:W-:Y:S01]  /*3860*/  FFMA R151, R151, c[0x0][0x188], -R84.reuse ;  /* 0x0000620097977a23 */ /* 0x100fe20000000854 */
[----:B--2---:R-:W-:Y:S01]  /*3870*/  F2FP.PACK_AB R79, R44, R45 ;  /* 0x0000002d2c4f723e */ /* 0x004fe200000000ff */
[----:B------:R-:W-:Y:S02]  /*3880*/  FFMA R36, R118, c[0x0][0x188], -R84 ;  /* 0x0000620076247a23 */ /* 0x000fe40000000854 */
[----:B------:R-:W-:Y:S02]  /*3890*/  FMUL R121, R69, 1.4426950216293334961 ;  /* 0x3fb8aa3b45797820 */ /* 0x000fe40000400000 */
[----:B------:R1:W-:Y:S01]  /*38a0*/  MUFU.EX2 R120, R68 ;  /* 0x0000004400787308 */ /* 0x0003e20000000800 */
[----:B------:R-:W-:Y:S01]  /*38b0*/  FMUL R148, R148, 1.4426950216293334961 ;  /* 0x3fb8aa3b94947820 */ /* 0x000fe20000400000 */
[----:B------:R-:W-:Y:S01]  /*38c0*/  HMMA.16816.F32 R124, R76, R38, R124 ;  /* 0x000000264c7c723c */ /* 0x000fe2000000187c */
[----:B------:R-:W-:-:S02]  /*38d0*/  FMUL R149, R149, 1.4426950216293334961 ;  /* 0x3fb8aa3b95957820 */ /* 0x000fc40000400000 */
[----:B------:R-:W-:Y:S02]  /*38e0*/  FMUL R116, R116, 1.4426950216293334961 ;  /* 0x3fb8aa3b74747820 */ /* 0x000fe40000400000 */
[----:B------:R-:W-:Y:S02]  /*38f0*/  FMUL R117, R117, 1.4426950216293334961 ;  /* 0x3fb8aa3b75757820 */ /* 0x000fe40000400000 */
[----:B------:R-:W-:Y:S01]  /*3900*/  FMUL R69, R150, 1.4426950216293334961 ;  /* 0x3fb8aa3b96457820 */ /* 0x000fe20000400000 */
[----:B------:R-:W-:Y:S01]  /*3910*/  HMMA.16816.F32 R56, R76, R46, R56 ;  /* 0x0000002e4c38723c */ /* 0x000fe20000001838 */
[----:B------:R-:W-:Y:S02]  /*3920*/  FMUL R151, R151, 1.4426950216293334961 ;  /* 0x3fb8aa3b97977820 */ /* 0x000fe40000400000 */
[----:B-1----:R-:W-:-:S04]  /*3930*/  FMUL R68, R36, 1.4426950216293334961 ;  /* 0x3fb8aa3b24447820 */ /* 0x002fc80000400000 */
[----:B------:R-:W-:Y:S02]  /*3940*/  FMUL R77, R119, 1.4426950216293334961 ;  /* 0x3fb8aa3b774d7820 */ /* 0x000fe40000400000 */
[----:B------:R-:W-:Y:S01]  /*3950*/  FFMA R64, R64, c[0x0][0x188], -R13 ;  /* 0x0000620040407a23 */ /* 0x000fe2000000080d */
[----:B------:R-:W-:Y:S01]  /*3960*/  MUFU.EX2 R148, R148 ;  /* 0x0000009400947308 */ /* 0x000fe20000000800 */
[----:B------:R-:W-:Y:S02]  /*3970*/  F2FP.PACK_AB R36, R41, R40 ;  /* 0x000000282924723e */ /* 0x000fe400000000ff */
[----:B------:R-:W-:Y:S02]  /*3980*/  F2FP.PACK_AB R38, R89, R88 ;  /* 0x000000585926723e */ /* 0x000fe400000000ff */
[----:B---3--:R-:W-:Y:S02]  /*3990*/  F2FP.PACK_AB R37, R182, R91 ;  /* 0x0000005bb625723e */ /* 0x008fe400000000ff */
[----:B----4-:R-:W-:Y:S01]  /*39a0*/  F2FP.PACK_AB R39, R184, R181 ;  /* 0x000000b5b827723e */ /* 0x010fe200000000ff */
[----:B------:R-:W1:Y:S01]  /*39b0*/  MUFU.EX2 R149, R149 ;  /* 0x0000009500957308 */ /* 0x000e620000000800 */
[----:B------:R-:W-:-:S07]  /*39c0*/  FMUL R64, R64, 1.4426950216293334961 ;  /* 0x3fb8aa3b40407820 */ /* 0x000fce0000400000 */
[----:B------:R-:W-:Y:S01]  /*39d0*/  MUFU.EX2 R116, R116 ;  /* 0x0000007400747308 */ /* 0x000fe20000000800 */
[----:B------:R-:W-:-:S07]  /*39e0*/  FADD R49, R49, R50 ;  /* 0x0000003231317221 */ /* 0x000fce0000000000 */
[----:B------:R-:W2:Y:S01]  /*39f0*/  MUFU.EX2 R117, R117 ;  /* 0x0000007500757308 */ /* 0x000ea20000000800 */
[C---:B0-----:R-:W-:Y:S07]  /*3a00*/  HMMA.16816.F32 R96, R36.reuse, R72, R96 ;  /* 0x000000482460723c */ /* 0x041fee0000001860 */
[----:B------:R-:W-:Y:S01]  /*3a10*/  MUFU.EX2 R69, R69 ;  /* 0x0000004500457308 */ /* 0x000fe20000000800 */
[----:B------:R-:W-:Y:S07]  /*3a20*/  HMMA.16816.F32 R112, R36, R60, R112 ;  /* 0x0000003c2470723c */ /* 0x000fee0000001870 */
[----:B------:R-:W0:Y:S08]  /*3a30*/  MUFU.EX2 R118, R151 ;  /* 0x0000009700767308 */ /* 0x000e300000000800 */
[----:B------:R-:W-:Y:S08]  /*3a40*/  MUFU.EX2 R78, R68 ;  /* 0x00000044004e7308 */ /* 0x000ff00000000800 */
[----:B------:R-:W3:Y:S01]  /*3a50*/  MUFU.EX2 R77, R77 ;  /* 0x0000004d004d7308 */ /* 0x000ee20000000800 */
[----:B------:R-:W-:-:S07]  /*3a60*/  FADD R48, R48, R49 ;  /* 0x0000003130307221 */ /* 0x000fce0000000000 */
[----:B------:R-:W4:Y:S01]  /*3a70*/  MUFU.EX2 R157, R157 ;  /* 0x0000009d009d7308 */ /* 0x000f220000000800 */
[----:B------:R-:W-:-:S07]  /*3a80*/  FADD R48, R145, R48 ;  /* 0x0000003091307221 */ /* 0x000fce0000000000 */
[----:B------:R-:W5:Y:S08]  /*3a90*/  MUFU.EX2 R64, R64 ;  /* 0x0000004000407308 */ /* 0x000f700000000800 */
[----:B------:R-:W4:Y:S08]  /*3aa0*/  MUFU.EX2 R183, R183 ;  /* 0x000000b700b77308 */ /* 0x000f300000000800 */
[----:B------:R-:W4:Y:S01]  /*3ab0*/  MUFU.EX2 R186, R186 ;  /* 0x000000ba00ba7308 */ /* 0x000f220000000800 */
[----:B-1----:R-:W-:-:S02]  /*3ac0*/  F2FP.PACK_AB R36, R149, R148 ;  /* 0x000000949524723e */ /* 0x002fc400000000ff */
[----:B--2---:R-:W-:Y:S02]  /*3ad0*/  F2FP.PACK_AB R38, R117, R116 ;  /* 0x000000747526723e */ /* 0x004fe400000000ff */
[----:B0-----:R-:W-:Y:S02]  /*3ae0*/  F2FP.PACK_AB R37, R118, R69 ;  /* 0x000000457625723e */ /* 0x001fe400000000ff */
[----:B---3--:R-:W-:Y:S01]  /*3af0*/  F2FP.PACK_AB R39, R77, R78 ;  /* 0x0000004e4d27723e */ /* 0x008fe200000000ff */
[----:B------:R-:W-:-:S04]  /*3b00*/  FADD R143, R143, R48 ;  /* 0x000000308f8f7221 */ /* 0x000fc80000000000 */
[----:B------:R-:W-:Y:S02]  /*3b10*/  FADD R134, R134, R143 ;  /* 0x0000008f86867221 */ /* 0x000fe40000000000 */
[----:B------:R-:W-:Y:S02]  /*3b20*/  HMMA.16816.F32 R124, R36, R72, R124 ;  /* 0x00000048247c723c */ /* 0x000fe4000000187c */
[----:B------:R-:W-:-:S06]  /*3b30*/  FADD R45, R45, R134 ;  /* 0x000000862d2d7221 */ /* 0x000fcc0000000000 */
[----:B------:R-:W-:Y:S01]  /*3b40*/  HMMA.16816.F32 R56, R36, R60, R56 ;  /* 0x0000003c2438723c */ /* 0x000fe20000001838 */
[----:B------:R-:W-:Y:S02]  /*3b50*/  FFMA R144, R144, c[0x0][0x188], -R197 ;  /* 0x0000620090907a23 */ /* 0x000fe400000008c5 */
[----:B------:R-:W-:-:S04]  /*3b60*/  FFMA R87, R87, c[0x0][0x188], -R84 ;  /* 0x0000620057577a23 */ /* 0x000fc80000000854 */
[----:B----4-:R-:W-:Y:S02]  /*3b70*/  F2FP.PACK_AB R36, R157, R156 ;  /* 0x0000009c9d24723e */ /* 0x010fe400000000ff */
[----:B-----5:R-:W-:Y:S02]  /*3b80*/  F2FP.PACK_AB R38, R65, R64 ;  /* 0x000000404126723e */ /* 0x020fe400000000ff */
[----:B------:R-:W-:Y:S02]  /*3b90*/  F2FP.PACK_AB R37, R66, R183 ;  /* 0x000000b74225723e */ /* 0x000fe400000000ff */
[----:B------:R-:W-:Y:S01]  /*3ba0*/  F2FP.PACK_AB R39, R186, R67 ;  /* 0x00000043ba27723e */ /* 0x000fe200000000ff */
[--C-:B------:R-:W-:Y:S02]  /*3bb0*/  FFMA R146, R146, c[0x0][0x188], -R84.reuse ;  /* 0x0000620092927a23 */ /* 0x100fe40000000854 */
[--C-:B------:R-:W-:Y:S02]  /*3bc0*/  FFMA R147, R147, c[0x0][0x188], -R84.reuse ;  /* 0x0000620093937a23 */ /* 0x100fe40000000854 */
[----:B------:R-:W-:-:S02]  /*3bd0*/  FFMA R86, R86, c[0x0][0x188], -R84 ;  /* 0x0000620056567a23 */ /* 0x000fc40000000854 */
[C---:B------:R-:W-:Y:S01]  /*3be0*/  HMMA.16816.F32 R96, R36.reuse, R74, R96 ;  /* 0x0000004a2460723c */ /* 0x040fe20000001860 */
[----:B------:R-:W-:Y:S02]  /*3bf0*/  FADD R48, R44, R45 ;  /* 0x0000002d2c307221 */ /* 0x000fe40000000000 */
[----:B------:R-:W-:Y:S01]  /*3c00*/  FMUL R144, R144, 1.4426950216293334961 ;  /* 0x3fb8aa3b90907820 */ /* 0x000fe20000400000 */
[----:B------:R-:W0:Y:S01]  /*3c10*/  LDSM.16.M88.4 R44, [R15+0x2080] ;  /* 0x002080000f2c783b */ /* 0x000e220000000200 */
[----:B------:R-:W-:Y:S02]  /*3c20*/  FMUL R79, R87, 1.4426950216293334961 ;  /* 0x3fb8aa3b574f7820 */ /* 0x000fe40000400000 */
[----:B------:R-:W-:Y:S01]  /*3c30*/  FMUL R72, R146, 1.4426950216293334961 ;  /* 0x3fb8aa3b92487820 */ /* 0x000fe20000400000 */
[----:B------:R-:W-:Y:S01]  /*3c40*/  HMMA.16816.F32 R112, R36, R62, R112 ;  /* 0x0000003e2470723c */ /* 0x000fe20000001870 */
[----:B------:R-:W-:Y:S01]  /*3c50*/  FMUL R61, R147, 1.4426950216293334961 ;  /* 0x3fb8aa3b933d7820 */ /* 0x000fe20000400000 */
[----:B------:R-:W1:Y:S01]  /*3c60*/  LDSM.16.M88.4 R36, [R15+0x2880] ;  /* 0x002880000f24783b */ /* 0x000e620000000200 */
[----:B------:R-:W-:Y:S01]  /*3c70*/  FMUL R86, R86, 1.4426950216293334961 ;  /* 0x3fb8aa3b56567820 */ /* 0x000fe20000400000 */
[----:B------:R-:W2:Y:S01]  /*3c80*/  MUFU.EX2 R198, R198 ;  /* 0x000000c600c67308 */ /* 0x000ea20000000800 */
[----:B------:R-:W-:-:S07]  /*3c90*/  FADD R49, R69, R48 ;  /* 0x0000003045317221 */ /* 0x000fce0000000000 */
[----:B------:R-:W-:Y:S08]  /*3ca0*/  MUFU.EX2 R144, R144 ;  /* 0x0000009000907308 */ /* 0x000ff00000000800 */
[----:B------:R-:W3:Y:S08]  /*3cb0*/  MUFU.EX2 R135, R135 ;  /* 0x0000008700877308 */ /* 0x000ef00000000800 */
[----:B------:R-:W-:Y:S08]  /*3cc0*/  MUFU.EX2 R50, R86 ;  /* 0x0000005600327308 */ /* 0x000ff00000000800 */
[----:B------:R-:W4:Y:S08]  /*3cd0*/  MUFU.EX2 R79, R79 ;  /* 0x0000004f004f7308 */ /* 0x000f300000000800 */
[----:B------:R-:W-:Y:S08]  /*3ce0*/  MUFU.EX2 R72, R72 ;  /* 0x0000004800487308 */ /* 0x000ff00000000800 */
[----:B------:R-:W5:Y:S01]  /*3cf0*/  MUFU.EX2 R61, R61 ;  /* 0x0000003d003d7308 */ /* 0x000f620000000800 */
[----:B------:R-:W-:-:S02]  /*3d00*/  FADD R49, R118, R49 ;  /* 0x0000003176317221 */ /* 0x000fc40000000000 */
[--C-:B------:R-:W-:Y:S02]  /*3d10*/  FFMA R70, R70, c[0x0][0x188], -R84.reuse ;  /* 0x0000620046467a23 */ /* 0x100fe40000000854 */
[----:B------:R-:W-:Y:S02]  /*3d20*/  FFMA R71, R71, c[0x0][0x188], -R84 ;  /* 0x0000620047477a23 */ /* 0x000fe40000000854 */
[----:B------:R-:W-:Y:S01]  /*3d30*/  FADD R78, R78, R49 ;  /* 0x000000314e4e7221 */ /* 0x000fe20000000000 */
[----:B------:R-:W0:Y:S01]  /*3d40*/  MUFU.EX2 R158, R158 ;  /* 0x0000009e009e7308 */ /* 0x000e220000000800 */
[----:B------:R-:W-:Y:S02]  /*3d50*/  FMUL R60, R70, 1.4426950216293334961 ;  /* 0x3fb8aa3b463c7820 */ /* 0x000fe40000400000 */
[----:B------:R-:W-:Y:S02]  /*3d60*/  FMUL R87, R71, 1.4426950216293334961 ;  /* 0x3fb8aa3b47577820 */ /* 0x000fe40000400000 */
[----:B------:R-:W-:-:S03]  /*3d70*/  FFMA R136, R136, c[0x0][0x188], -R197 ;  /* 0x0000620088887a23 */ /* 0x000fc600000008c5 */
[----:B------:R-:W0:Y:S01]  /*3d80*/  MUFU.EX2 R185, R185 ;  /* 0x000000b900b97308 */ /* 0x000e220000000800 */
[----:B------:R-:W-:Y:S02]  /*3d90*/  FFMA R137, R137, c[0x0][0x188], -R197 ;  /* 0x0000620089897a23 */ /* 0x000fe400000008c5 */
[----:B------:R-:W-:-:S05]  /*3da0*/  FFMA R139, R139, c[0x0][0x188], -R84 ;  /* 0x000062008b8b7a23 */ /* 0x000fca0000000854 */
[----:B------:R-:W-:Y:S01]  /*3db0*/  MUFU.EX2 R93, R93 ;  /* 0x0000005d005d7308 */ /* 0x000fe20000000800 */
[----:B------:R-:W-:Y:S01]  /*3dc0*/  FFMA R138, R138, c[0x0][0x188], -R84 ;  /* 0x000062008a8a7a23 */ /* 0x000fe20000000854 */
[----:B--2---:R-:W-:Y:S01]  /*3dd0*/  F2FP.PACK_AB R68, R198, R85 ;  /* 0x00000055c644723e */ /* 0x004fe200000000ff */
[----:B------:R-:W-:-:S05]  /*3de0*/  FADD R77, R77, R78 ;  /* 0x0000004e4d4d7221 */ /* 0x000fca0000000000 */
[----:B------:R-:W2:Y:S01]  /*3df0*/  MUFU.EX2 R94, R94 ;  /* 0x0000005e005e7308 */ /* 0x000ea20000000800 */
[----:B---3--:R-:W-:Y:S02]  /*3e00*/  F2FP.PACK_AB R70, R135, R144 ;  /* 0x000000908746723e */ /* 0x008fe400000000ff */
[----:B----4-:R-:W-:Y:S02]  /*3e10*/  F2FP.PACK_AB R69, R79, R50 ;  /* 0x000000324f45723e */ /* 0x010fe400000000ff */
[----:B-----5:R-:W-:Y:S01]  /*3e20*/  F2FP.PACK_AB R71, R61, R72 ;  /* 0x000000483d47723e */ /* 0x020fe200000000ff */
[----:B------:R-:W-:Y:S02]  /*3e30*/  FMUL R76, R136, 1.4426950216293334961 ;  /* 0x3fb8aa3b884c7820 */ /* 0x000fe40000400000 */
[----:B------:R-:W-:Y:S01]  /*3e40*/  FMUL R73, R137, 1.4426950216293334961 ;  /* 0x3fb8aa3b89497820 */ /* 0x000fe20000400000 */
[----:B------:R-:W-:Y:S01]  /*3e50*/  MUFU.EX2 R60, R60 ;  /* 0x0000003c003c7308 */ /* 0x000fe20000000800 */
[----:B------:R-:W-:-:S02]  /*3e60*/  FMUL R139, R139, 1.4426950216293334961 ;  /* 0x3fb8aa3b8b8b7820 */ /* 0x000fc40000400000 */
[----:B------:R-:W-:Y:S02]  /*3e70*/  FMUL R138, R138, 1.4426950216293334961 ;  /* 0x3fb8aa3b8a8a7820 */ /* 0x000fe40000400000 */
[----:B------:R-:W-:-:S03]  /*3e80*/  FADD R78, R50, R77 ;  /* 0x0000004d324e7221 */ /* 0x000fc60000000000 */
[----:B------:R-:W3:Y:S01]  /*3e90*/  MUFU.EX2 R87, R87 ;  /* 0x0000005700577308 */ /* 0x000ee20000000800 */
[----:B------:R-:W-:Y:S01]  /*3ea0*/  HMMA.16816.F32 R124, R68, R74, R124 ;  /* 0x0000004a447c723c */ /* 0x000fe2000000187c */
[----:B------:R-:W-:Y:S01]  /*3eb0*/  FADD R79, R79, R78 ;  /* 0x0000004e4f4f7221 */ /* 0x000fe20000000000 */
[----:B0-----:R-:W-:Y:S01]  /*3ec0*/  F2FP.PACK_AB R48, R159, R158 ;  /* 0x0000009e9f30723e */ /* 0x001fe200000000ff */
[----:B------:R-:W-:Y:S01]  /*3ed0*/  FFMA R82, R82, c[0x0][0x188], -R84 ;  /* 0x0000620052527a23 */ /* 0x000fe20000000854 */
[----:B------:R-:W-:-:S03]  /*3ee0*/  F2FP.PACK_AB R50, R161, R160 ;  /* 0x000000a0a132723e */ /* 0x000fc600000000ff */
[----:B------:R-:W0:Y:S01]  /*3ef0*/  MUFU.EX2 R121, R121 ;  /* 0x0000007900797308 */ /* 0x000e220000000800 */
[----:B------:R-:W-:Y:S01]  /*3f00*/  FFMA R75, R51, c[0x0][0x188], -R174 ;  /* 0x00006200334b7a23 */ /* 0x000fe200000008ae */
[----:B------:R-:W-:Y:S01]  /*3f10*/  HMMA.16816.F32 R56, R68, R62, R56 ;  /* 0x0000003e4438723c */ /* 0x000fe20000001838 */
[----:B------:R-:W-:Y:S01]  /*3f20*/  F2FP.PACK_AB R49, R92, R185 ;  /* 0x000000b95c31723e */ /* 0x000fe200000000ff */
[----:B------:R-:W-:Y:S01]  /*3f30*/  FADD R72, R72, R79 ;  /* 0x0000004f48487221 */ /* 0x000fe20000000000 */
[----:B--2---:R-:W-:-:S03]  /*3f40*/  F2FP.PACK_AB R51, R94, R93 ;  /* 0x0000005d5e33723e */ /* 0x004fc600000000ff */
[----:B------:R-:W-:Y:S08]  /*3f50*/  MUFU.EX2 R76, R76 ;  /* 0x0000004c004c7308 */ /* 0x000ff00000000800 */
[----:B------:R-:W2:Y:S08]  /*3f60*/  MUFU.EX2 R73, R73 ;  /* 0x0000004900497308 */ /* 0x000eb00000000800 */
[----:B------:R-:W-:Y:S08]  /*3f70*/  MUFU.EX2 R74, R138 ;  /* 0x0000008a004a7308 */ /* 0x000ff00000000800 */
[----:B------:R-:W4:Y:S01]  /*3f80*/  MUFU.EX2 R139, R139 ;  /* 0x0000008b008b7308 */ /* 0x000f220000000800 */
[----:B------:R-:W-:-:S02]  /*3f90*/  FMUL R82, R82, 1.4426950216293334961 ;  /* 0x3fb8aa3b52527820 */ /* 0x000fc40000400000 */
[----:B------:R-:W-:Y:S02]  /*3fa0*/  FADD R63, R61, R72 ;  /* 0x000000483d3f7221 */ /* 0x000fe40000000000 */
[--C-:B------:R-:W-:Y:S01]  /*3fb0*/  FFMA R83, R83, c[0x0][0x188], -R84.reuse ;  /* 0x0000620053537a23 */ /* 0x100fe20000000854 */
[----:B------:R-:W-:Y:S01]  /*3fc0*/  HMMA.16816.F32 R96, R48, R44, R96 ;  /* 0x0000002c3060723c */ /* 0x000fe20000001860 */
[----:B------:R-:W-:Y:S01]  /*3fd0*/  FFMA R110, R110, c[0x0][0x188], -R84 ;  /* 0x000062006e6e7a23 */ /* 0x000fe20000000854 */
[----:B------:R-:W5:Y:S01]  /*3fe0*/  MUFU.EX2 R61, R82 ;  /* 0x00000052003d7308 */ /* 0x000f620000000800 */
[----:B------:R-:W-:-:S05]  /*3ff0*/  FMUL R83, R83, 1.4426950216293334961 ;  /* 0x3fb8aa3b53537820 */ /* 0x000fca0000400000 */
[----:B-1----:R-:W-:Y:S01]  /*4000*/  HMMA.16816.F32 R112, R48, R36, R112 ;  /* 0x000000243070723c */ /* 0x002fe20000001870 */
[----:B------:R-:W-:Y:S01]  /*4010*/  FMUL R110, R110, 1.4426950216293334961 ;  /* 0x3fb8aa3b6e6e7820 */ /* 0x000fe20000400000 */
[----:B------:R-:W1:Y:S05]  /*4020*/  MUFU.EX2 R62, R83 ;  /* 0x00000053003e7308 */ /* 0x000e6a0000000800 */
[----:B---3--:R-:W-:Y:S01]  /*4030*/  F2FP.PACK_AB R49, R87, R60 ;  /* 0x0000003c5731723e */ /* 0x008fe200000000ff */
[----:B------:R-:W-:Y:S01]  /*4040*/  FADD R60, R60, R63 ;  /* 0x0000003f3c3c7221 */ /* 0x000fe20000000000 */
[----:B0-----:R-:W-:Y:S01]  /*4050*/  F2FP.PACK_AB R48, R121, R120 ;  /* 0x000000787930723e */ /* 0x001fe200000000ff */
[----:B------:R-:W-:Y:S01]  /*4060*/  FFMA R111, R111, c[0x0][0x188], -R84 ;  /* 0x000062006f6f7a23 */ /* 0x000fe20000000854 */
[----:B--2---:R-:W-:Y:S01]  /*4070*/  F2FP.PACK_AB R50, R73, R76 ;  /* 0x0000004c4932723e */ /* 0x004fe200000000ff */
[----:B------:R-:W-:Y:S01]  /*4080*/  FADD R87, R87, R60 ;  /* 0x0000003c57577221 */ /* 0x000fe20000000000 */
[----:B----4-:R-:W-:Y:S01]  /*4090*/  F2FP.PACK_AB R51, R139, R74 ;  /* 0x0000004a8b33723e */ /* 0x010fe200000000ff */
[----:B------:R-:W0:Y:S01]  /*40a0*/  MUFU.EX2 R63, R110 ;  /* 0x0000006e003f7308 */ /* 0x000e220000000800 */
[----:B------:R-:W-:-:S02]  /*40b0*/  FMUL R111, R111, 1.4426950216293334961 ;  /* 0x3fb8aa3b6f6f7820 */ /* 0x000fc40000400000 */
[----:B------:R-:W-:-:S03]  /*40c0*/  FADD R74, R74, R87 ;  /* 0x000000574a4a7221 */ /* 0x000fc60000000000 */
[C---:B------:R-:W-:Y:S01]  /*40d0*/  HMMA.16816.F32 R124, R48.reuse, R44, R124 ;  /* 0x0000002c307c723c */ /* 0x040fe2000000187c */
[----:B------:R-:W-:Y:S01]  /*40e0*/  FADD R74, R139, R74 ;  /* 0x0000004a8b4a7221 */ /* 0x000fe20000000000 */
[----:B------:R-:W2:Y:S06]  /*40f0*/  MUFU.EX2 R44, R111 ;  /* 0x0000006f002c7308 */ /* 0x000eac0000000800 */
[----:B------:R-:W-:Y:S07]  /*4100*/  HMMA.16816.F32 R56, R48, R36, R56 ;  /* 0x000000243038723c */ /* 0x000fee0000001838 */
[----:B-----5:R-:W-:-:S04]  /*4110*/  FADD R37, R61, R74 ;  /* 0x0000004a3d257221 */ /* 0x020fc80000000000 */
[----:B-1----:R-:W-:-:S04]  /*4120*/  FADD R36, R62, R37 ;  /* 0x000000253e247221 */ /* 0x002fc80000000000 */
[----:B0-----:R-:W-:-:S04]  /*4130*/  FADD R45, R63, R36 ;  /* 0x000000243f2d7221 */ /* 0x001fc80000000000 */
[----:B--2---:R-:W-:Y:S02]  /*4140*/  FADD R36, R44, R45 ;  /* 0x0000002d2c247221 */ /* 0x004fe40000000000 */
[----:B------:R-:W-:Y:S02]  /*4150*/  FADD R45, R24, R25 ;  /* 0x00000019182d7221 */ /* 0x000fe40000000000 */
[----:B------:R-:W-:Y:S02]  /*4160*/  FADD R105, R104, R105 ;  /* 0x0000006968697221 */ /* 0x000fe40000000000 */
[----:B------:R-:W-:Y:S02]  /*4170*/  FADD R26, R26, R45 ;  /* 0x0000002d1a1a7221 */ /* 0x000fe40000000000 */
[----:B------:R-:W-:Y:S02]  /*4180*/  FADD R178, R175, R178 ;  /* 0x000000b2afb27221 */ /* 0x000fe40000000000 */
[----:B------:R-:W-:-:S02]  /*4190*/  FADD R27, R27, R26 ;  /* 0x0000001a1b1b7221 */ /* 0x000fc40000000000 */
[----:B------:R-:W-:Y:S02]  /*41a0*/  FADD R132, R132, R105 ;  /* 0x0000006984847221 */ /* 0x000fe40000000000 */
        /* <DEDUP_REMOVED lines=34> */
[----:B------:R-:W-:-:S02]  /*43d0*/  FFMA R80, R80, c[0x0][0x188], -R197 ;  /* 0x0000620050507a23 */ /* 0x000fc400000008c5 */
[----:B------:R-:W-:Y:S02]  /*43e0*/  FADD R65, R65, R64 ;  /* 0x0000004041417221 */ /* 0x000fe40000000000 */
[----:B------:R-:W-:Y:S01]  /*43f0*/  FADD R144, R144, R85 ;  /* 0x0000005590907221 */ /* 0x000fe20000000000 */
[----:B------:R-:W0:Y:S01]  /*4400*/  MUFU.EX2 R162, R162 ;  /* 0x000000a200a27308 */ /* 0x000e220000000800 */
[----:B------:R-:W-:Y:S02]  /*4410*/  FADD R67, R67, R66 ;  /* 0x0000004243437221 */ /* 0x000fe40000000000 */
[----:B------:R-:W-:Y:S02]  /*4420*/  FMUL R60, R80, 1.4426950216293334961 ;  /* 0x3fb8aa3b503c7820 */ /* 0x000fe40000400000 */
[----:B------:R-:W-:Y:S02]  /*4430*/  FFMA R81, R81, c[0x0][0x188], -R197 ;  /* 0x0000620051517a23 */ /* 0x000fe400000008c5 */
[----:B------:R-:W-:-:S02]  /*4440*/  FADD R158, R158, R65 ;  /* 0x000000419e9e7221 */ /* 0x000fc40000000000 */
[----:B------:R-:W-:Y:S02]  /*4450*/  FADD R135, R135, R144 ;  /* 0x0000009087877221 */ /* 0x000fe40000000000 */
[----:B------:R-:W-:Y:S02]  /*4460*/  FADD R186, R186, R67 ;  /* 0x00000043baba7221 */ /* 0x000fe40000000000 */
[----:B------:R-:W-:Y:S02]  /*4470*/  FMUL R37, R81, 1.4426950216293334961 ;  /* 0x3fb8aa3b51257820 */ /* 0x000fe40000400000 */
[----:B------:R-:W-:Y:S01]  /*4480*/  FFMA R108, R108, c[0x0][0x188], -R197 ;  /* 0x000062006c6c7a23 */ /* 0x000fe200000008c5 */
[----:B------:R-:W1:Y:S01]  /*4490*/  MUFU.EX2 R60, R60 ;  /* 0x0000003c003c7308 */ /* 0x000e620000000800 */
[----:B------:R-:W-:Y:S01]  /*44a0*/  FADD R159, R159, R158 ;  /* 0x0000009e9f9f7221 */ /* 0x000fe20000000000 */
[----:B------:R-:W-:Y:S01]  /*44b0*/  F2FP.PACK_AB R61, R62, R61 ;  /* 0x0000003d3e3d723e */ /* 0x000fe200000000ff */
[----:B------:R-:W-:-:S02]  /*44c0*/  FADD R120, R120, R135 ;  /* 0x0000008778787221 */ /* 0x000fc40000000000 */
[----:B------:R-:W-:Y:S02]  /*44d0*/  FFMA R109, R109, c[0x0][0x188], -R197 ;  /* 0x000062006d6d7a23 */ /* 0x000fe400000008c5 */
[----:B------:R-:W-:Y:S02]  /*44e0*/  FADD R185, R185, R186 ;  /* 0x000000bab9b97221 */ /* 0x000fe40000000000 */
[----:B------:R-:W-:Y:S01]  /*44f0*/  FMUL R62, R108, 1.4426950216293334961 ;  /* 0x3fb8aa3b6c3e7820 */ /* 0x000fe20000400000 */
[----:B------:R-:W2:Y:S01]  /*4500*/  MUFU.EX2 R37, R37 ;  /* 0x0000002500257308 */ /* 0x000ea20000000800 */
[----:B------:R-:W-:Y:S02]  /*4510*/  FADD R160, R160, R159 ;  /* 0x0000009fa0a07221 */ /* 0x000fe40000000000 */
[----:B------:R-:W-:Y:S02]  /*4520*/  FADD R121, R121, R120 ;  /* 0x0000007879797221 */ /* 0x000fe40000000000 */
[----:B------:R-:W-:-:S02]  /*4530*/  FMUL R109, R109, 1.4426950216293334961 ;  /* 0x3fb8aa3b6d6d7820 */ /* 0x000fc40000400000 */
[----:B------:R-:W-:Y:S01]  /*4540*/  FADD R92, R92, R185 ;  /* 0x000000b95c5c7221 */ /* 0x000fe20000000000 */
[----:B------:R-:W3:Y:S01]  /*4550*/  MUFU.EX2 R62, R62 ;  /* 0x0000003e003e7308 */ /* 0x000ee20000000800 */
[----:B------:R-:W-:Y:S01]  /*4560*/  FFMA R32, R32, c[0x0][0x188], -R197 ;  /* 0x0000620020207a23 */ /* 0x000fe200000008c5 */
[----:B------:R-:W-:Y:S01]  /*4570*/  F2FP.PACK_AB R63, R44, R63 ;  /* 0x0000003f2c3f723e */ /* 0x000fe200000000ff */
[----:B------:R-:W-:Y:S02]  /*4580*/  FADD R161, R161, R160 ;  /* 0x000000a0a1a17221 */ /* 0x000fe40000000000 */
[----:B------:R-:W-:Y:S01]  /*4590*/  FADD R76, R76, R121 ;  /* 0x000000794c4c7221 */ /* 0x000fe20000000000 */
[----:B0-----:R-:W-:Y:S01]  /*45a0*/  F2FP.PACK_AB R48, R163, R162 ;  /* 0x000000a2a330723e */ /* 0x001fe200000000ff */
[----:B------:R-:W-:Y:S01]  /*45b0*/  FADD R93, R93, R92 ;  /* 0x0000005c5d5d7221 */ /* 0x000fe20000000000 */
[----:B------:R-:W0:Y:S01]  /*45c0*/  MUFU.EX2 R25, R109 ;  /* 0x0000006d00197308 */ /* 0x000e220000000800 */
[----:B------:R-:W-:Y:S01]  /*45d0*/  F2FP.PACK_AB R50, R165, R164 ;  /* 0x000000a4a532723e */ /* 0x000fe200000000ff */
[----:B------:R-:W-:Y:S01]  /*45e0*/  FFMA R44, R34, c[0x0][0x188], -R84 ;  /* 0x00006200222c7a23 */ /* 0x000fe20000000854 */
[----:B------:R-:W-:Y:S01]  /*45f0*/  F2FP.PACK_AB R49, R188, R95 ;  /* 0x0000005fbc31723e */ /* 0x000fe200000000ff */
[----:B------:R-:W-:Y:S01]  /*4600*/  FMUL R32, R32, 1.4426950216293334961 ;  /* 0x3fb8aa3b20207820 */ /* 0x000fe20000400000 */
[----:B------:R-:W-:Y:S01]  /*4610*/  F2FP.PACK_AB R51, R192, R189 ;  /* 0x000000bdc033723e */ /* 0x000fe200000000ff */
[----:B------:R-:W-:Y:S01]  /*4620*/  FFMA R33, R33, c[0x0][0x188], -R197 ;  /* 0x0000620021217a23 */ /* 0x000fe200000008c5 */
[----:B------:R-:W-:Y:S01]  /*4630*/  LDSM.16.M88.4 R120, [R5+0x2880] ;  /* 0x002880000578783b */ /* 0x000fe20000000200 */
[----:B------:R-:W-:-:S02]  /*4640*/  FADD R162, R162, R161 ;  /* 0x000000a1a2a27221 */ /* 0x000fc40000000000 */
[----:B------:R-:W-:Y:S02]  /*4650*/  FADD R73, R73, R76 ;  /* 0x0000004c49497221 */ /* 0x000fe40000000000 */
[----:B------:R-:W-:Y:S02]  /*4660*/  FADD R94, R94, R93 ;  /* 0x0000005d5e5e7221 */ /* 0x000fe40000000000 */
[--C-:B------:R-:W-:Y:S02]  /*4670*/  FFMA R35, R35, c[0x0][0x188], -R84.reuse ;  /* 0x0000620023237a23 */ /* 0x100fe40000000854 */
[----:B------:R-:W-:Y:S01]  /*4680*/  FMUL R44, R44, 1.4426950216293334961 ;  /* 0x3fb8aa3b2c2c7820 */ /* 0x000fe20000400000 */
[----:B------:R-:W-:Y:S01]  /*4690*/  HMMA.16816.F32 R96, R48, R46, R96 ;  /* 0x0000002e3060723c */ /* 0x000fe20000001860 */
[----:B------:R-:W-:Y:S01]  /*46a0*/  FFMA R128, R128, c[0x0][0x188], -R197 ;  /* 0x0000620080807a23 */ /* 0x000fe200000008c5 */
[----:B------:R-:W4:Y:S01]  /*46b0*/  MUFU.EX2 R32, R32 ;  /* 0x0000002000207308 */ /* 0x000f220000000800 */
[----:B------:R-:W-:-:S02]  /*46c0*/  FFMA R130, R130, c[0x0][0x188], -R84 ;  /* 0x0000620082827a23 */ /* 0x000fc40000000854 */
[----:B------:R-:W-:Y:S02]  /*46d0*/  FMUL R33, R33, 1.4426950216293334961 ;  /* 0x3fb8aa3b21217820 */ /* 0x000fe40000400000 */
[----:B------:R-:W-:Y:S01]  /*46e0*/  FADD R163, R163, R162 ;  /* 0x000000a2a3a37221 */ /* 0x000fe20000000000 */
[----:B------:R-:W-:Y:S01]  /*46f0*/  HMMA.16816.F32 R112, R48, R38, R112 ;  /* 0x000000263070723c */ /* 0x000fe20000001870 */
[----:B-1----:R-:W-:Y:S01]  /*4700*/  FADD R24, R60, R73 ;  /* 0x000000493c187221 */ /* 0x002fe20000000000 */
[----:B------:R-:W1:Y:S01]  /*4710*/  MUFU.EX2 R49, R44 ;  /* 0x0000002c00317308 */ /* 0x000e620000000800 */
[----:B------:R-:W-:Y:S02]  /*4720*/  FADD R95, R95, R94 ;  /* 0x0000005e5f5f7221 */ /* 0x000fe40000000000 */
[----:B------:R-:W-:Y:S02]  /*4730*/  FMUL R35, R35, 1.4426950216293334961 ;  /* 0x3fb8aa3b23237820 */ /* 0x000fe40000400000 */
[----:B------:R-:W-:-:S02]  /*4740*/  FFMA R129, R129, c[0x0][0x188], -R197 ;  /* 0x0000620081817a23 */ /* 0x000fc400000008c5 */
[----:B------:R-:W-:Y:S01]  /*4750*/  FMUL R34, R128, 1.4426950216293334961 ;  /* 0x3fb8aa3b80227820 */ /* 0x000fe20000400000 */
[----:B------:R-:W5:Y:S01]  /*4760*/  MUFU.EX2 R167, R167 ;  /* 0x000000a700a77308 */ /* 0x000f620000000800 */
[----:B------:R-:W-:Y:S02]  /*4770*/  FMUL R130, R130, 1.4426950216293334961 ;  /* 0x3fb8aa3b82827820 */ /* 0x000fe40000400000 */
[----:B------:R-:W-:Y:S02]  /*4780*/  FADD R164, R164, R163 ;  /* 0x000000a3a4a47221 */ /* 0x000fe40000000000 */
[----:B--2---:R-:W-:Y:S02]  /*4790*/  FADD R27, R37, R24 ;  /* 0x00000018251b7221 */ /* 0x004fe40000000000 */
[----:B------:R-:W-:Y:S01]  /*47a0*/  FADD R188, R188, R95 ;  /* 0x0000005fbcbc7221 */ /* 0x000fe20000000000 */
[----:B------:R-:W2:Y:S01]  /*47b0*/  MUFU.EX2 R190, R190 ;  /* 0x000000be00be7308 */ /* 0x000ea20000000800 */
[----:B------:R-:W-:Y:S01]  /*47c0*/  FFMA R131, R131, c[0x0][0x188], -R84 ;  /* 0x0000620083837a23 */ /* 0x000fe20000000854 */
[----:B------:R-:W-:Y:S01]  /*47d0*/  F2FP.PACK_AB R60, R37, R60 ;  /* 0x0000003c253c723e */ /* 0x000fe200000000ff */
[----:B------:R-:W-:-:S02]  /*47e0*/  FFMA R52, R52, c[0x0][0x188], -R197 ;  /* 0x0000620034347a23 */ /* 0x000fc400000008c5 */
[----:B------:R-:W-:-:S03]  /*47f0*/  FFMA R54, R54, c[0x0][0x188], -R84 ;  /* 0x0000620036367a23 */ /* 0x000fc60000000854 */
[----:B------:R-:W1:Y:S01]  /*4800*/  MUFU.EX2 R33, R33 ;  /* 0x0000002100217308 */ /* 0x000e620000000800 */
[----:B------:R-:W-:Y:S02]  /*4810*/  FMUL R43, R129, 1.4426950216293334961 ;  /* 0x3fb8aa3b812b7820 */ /* 0x000fe40000400000 */
[----:B------:R-:W-:Y:S02]  /*4820*/  FADD R165, R165, R164 ;  /* 0x000000a4a5a57221 */ /* 0x000fe40000000000 */
[----:B---3--:R-:W-:-:S03]  /*4830*/  FADD R26, R62, R27 ;  /* 0x0000001b3e1a7221 */ /* 0x008fc60000000000 */
[----:B------:R-:W3:Y:S01]  /*4840*/  MUFU.EX2 R48, R35 ;  /* 0x0000002300307308 */ /* 0x000ee20000000800 */
[----:B------:R-:W-:Y:S01]  /*4850*/  FADD R189, R189, R188 ;  /* 0x000000bcbdbd7221 */ /* 0x000fe20000000000 */
[----:B0-----:R-:W-:Y:S01]  /*4860*/  F2FP.PACK_AB R62, R25, R62 ;  /* 0x0000003e193e723e */ /* 0x001fe200000000ff */
[----:B------:R-:W-:-:S05]  /*4870*/  FMUL R131, R131, 1.4426950216293334961 ;  /* 0x3fb8aa3b83837820 */ /* 0x000fca0000400000 */
[----:B------:R-:W0:Y:S01]  /*4880*/  MUFU.EX2 R168, R168 ;  /* 0x000000a800a87308 */ /* 0x000e220000000800 */
[----:B------:R-:W-:Y:S02]  /*4890*/  FFMA R53, R53, c[0x0][0x188], -R197 ;  /* 0x0000620035357a23 */ /* 0x000fe400000008c5 */
[----:B------:R-:W-:Y:S02]  /*48a0*/  FFMA R55, R55, c[0x0][0x188], -R84 ;  /* 0x0000620037377a23 */ /* 0x000fe40000000854 */
[----:B------:R-:W-:-:S03]  /*48b0*/  FMUL R40, R52, 1.4426950216293334961 ;  /* 0x3fb8aa3b34287820 */ /* 0x000fc60000400000 */
[----:B------:R-:W0:Y:S01]  /*48c0*/  MUFU.EX2 R34, R34 ;  /* 0x0000002200227308 */ /* 0x000e220000000800 */
[----:B------:R-:W-:Y:S02]  /*48d0*/  FADD R24, R166, R165 ;  /* 0x000000a5a6187221 */ /* 0x000fe40000000000 */
[----:B------:R-:W-:Y:S02]  /*48e0*/  FMUL R54, R54, 1.4426950216293334961 ;  /* 0x3fb8aa3b36367820 */ /* 0x000fe40000400000 */
[----:B------:R-:W-:-:S03]  /*48f0*/  FADD R192, R192, R189 ;  /* 0x000000bdc0c07221 */ /* 0x000fc60000000000 */
[----:B------:R-:W0:Y:S01]  /*4900*/  MUFU.EX2 R130, R130 ;  /* 0x0000008200827308 */ /* 0x000e220000000800 */
[----:B------:R-:W-:Y:S01]  /*4910*/  FADD R51, R25, R26 ;  /* 0x0000001a19337221 */ /* 0x000fe20000000000 */
[----:B------:R-:W-:Y:S01]  /*4920*/  HMMA.16816.F32 R124, R60, R46, R124 ;  /* 0x0000002e3c7c723c */ /* 0x000fe2000000187c */
[----:B------:R-:W-:Y:S02]  /*4930*/  FFMA R100, R100, c[0x0][0x188], -R197 ;  /* 0x0000620064647a23 */ /* 0x000fe400000008c5 */
[----:B------:R-:W-:-:S03]  /*4940*/  FFMA R102, R102, c[0x0][0x188], -R84 ;  /* 0x0000620066667a23 */ /* 0x000fc60000000854 */
[----:B------:R-:W0:Y:S01]  /*4950*/  MUFU.EX2 R43, R43 ;  /* 0x0000002b002b7308 */ /* 0x000e220000000800 */
[----:B------:R-:W-:Y:S02]  /*4960*/  FMUL R41, R53, 1.4426950216293334961 ;  /* 0x3fb8aa3b35297820 */ /* 0x000fe40000400000 */
[----:B------:R-:W-:Y:S02]  /*4970*/  FADD R24, R169, R24 ;  /* 0x00000018a9187221 */ /* 0x000fe40000000000 */
[----:B------:R-:W-:-:S03]  /*4980*/  FMUL R55, R55, 1.4426950216293334961 ;  /* 0x3fb8aa3b37377820 */ /* 0x000fc60000400000 */
[----:B------:R-:W0:Y:S01]  /*4990*/  MUFU.EX2 R35, R131 ;  /* 0x0000008300237308 */ /* 0x000e220000000800 */
[----:B------:R-:W-:Y:S02]  /*49a0*/  FADD R29, R187, R192 ;  /* 0x000000c0bb1d7221 */ /* 0x000fe40000000000 */
[----:B----4-:R-:W-:Y:S02]  /*49b0*/  FADD R46, R32, R51 ;  /* 0x00000033202e7221 */ /* 0x010fe40000000000 */
[----:B-1----:R-:W-:-:S03]  /*49c0*/  FADD R51, R49, R36 ;  /* 0x0000002431337221 */ /* 0x002fc60000000000 */
[----:B------:R-:W1:Y:S01]  /*49d0*/  MUFU.EX2 R40, R40 ;  /* 0x0000002800287308 */ /* 0x000e620000000800 */
[----:B------:R-:W-:Y:S02]  /*49e0*/  FFMA R101, R101, c[0x0][0x188], -R197 ;  /* 0x0000620065657a23 */ /* 0x000fe400000008c5 */
[----:B------:R-:W-:Y:S02]  /*49f0*/  FFMA R103, R103, c[0x0][0x188], -R84 ;  /* 0x0000620067677a23 */ /* 0x000fe40000000854 */
[----:B------:R-:W-:-:S03]  /*4a00*/  FMUL R42, R100, 1.4426950216293334961 ;  /* 0x3fb8aa3b642a7820 */ /* 0x000fc60000400000 */
[----:B------:R-:W4:Y:S01]  /*4a10*/  MUFU.EX2 R54, R54 ;  /* 0x0000003600367308 */ /* 0x000f220000000800 */
[----:B-----5:R-:W-:Y:S02]  /*4a20*/  FADD R31, R167, R24 ;  /* 0x00000018a71f7221 */ /* 0x020fe40000000000 */
[----:B------:R-:W-:Y:S02]  /*4a30*/  FMUL R102, R102, 1.4426950216293334961 ;  /* 0x3fb8aa3b66667820 */ /* 0x000fe40000400000 */
[----:B------:R-:W-:-:S03]  /*4a40*/  FMUL R68, R75, 1.4426950216293334961 ;  /* 0x3fb8aa3b4b447820 */ /* 0x000fc60000400000 */
[----:B------:R-:W-:Y:S01]  /*4a50*/  MUFU.EX2 R172, R172 ;  /* 0x000000ac00ac7308 */ /* 0x000fe20000000800 */
[----:B--2---:R-:W-:Y:S01]  /*4a60*/  FADD R44, R190, R29 ;  /* 0x0000001dbe2c7221 */ /* 0x004fe20000000000 */
[----:B------:R-:W-:Y:S01]  /*4a70*/  HMMA.16816.F32 R56, R60, R38, R56 ;  /* 0x000000263c38723c */ /* 0x000fe20000001838 */
[----:B------:R-:W-:Y:S01]  /*4a80*/  FADD R47, R33, R46 ;  /* 0x0000002e212f7221 */ /* 0x000fe20000000000 */
[----:B------:R-:W-:Y:S01]  /*4a90*/  LDSM.16.M88.4 R24, [R5+0x2080] ;  /* 0x002080000518783b */ /* 0x000fe20000000200 */
[----:B---3--:R-:W-:-:S03]  /*4aa0*/  FADD R51, R48, R51 ;  /* 0x0000003330337221 */ /* 0x008fc60000000000 */
[----:B------:R-:W2:Y:S01]  /*4ab0*/  MUFU.EX2 R41, R41 ;  /* 0x0000002900297308 */ /* 0x000ea20000000800 */
[----:B------:R-:W-:Y:S02]  /*4ac0*/  FMUL R45, R101, 1.4426950216293334961 ;  /* 0x3fb8aa3b652d7820 */ /* 0x000fe40000400000 */
[----:B0-----:R-:W-:Y:S02]  /*4ad0*/  FADD R37, R168, R31 ;  /* 0x0000001fa8257221 */ /* 0x001fe40000000000 */
[----:B------:R-:W-:-:S03]  /*4ae0*/  FMUL R103, R103, 1.4426950216293334961 ;  /* 0x3fb8aa3b67677820 */ /* 0x000fc60000400000 */
[----:B------:R-:W0:Y:S01]  /*4af0*/  MUFU.EX2 R55, R55 ;  /* 0x0000003700377308 */ /* 0x000e220000000800 */
[----:B------:R-:W-:Y:S02]  /*4b00*/  FADD R31, R191, R44 ;  /* 0x0000002cbf1f7221 */ /* 0x000fe40000000000 */
[----:B------:R-:W-:Y:S02]  /*4b10*/  FADD R44, R34, R47 ;  /* 0x0000002f222c7221 */ /* 0x000fe40000000000 */
[----:B------:R-:W-:-:S03]  /*4b20*/  FADD R46, R130, R51 ;  /* 0x00000033822e7221 */ /* 0x000fc60000000000 */
[----:B------:R-:W3:Y:S01]  /*4b30*/  MUFU.EX2 R42, R42 ;  /* 0x0000002a002a7308 */ /* 0x000ee20000000800 */
[----:B------:R-:W-:Y:S02]  /*4b40*/  FADD R36, R194, R31 ;  /* 0x0000001fc2247221 */ /* 0x000fe40000000000 */
[----:B------:R-:W-:-:S05]  /*4b50*/  FADD R47, R43, R44 ;  /* 0x0000002c2b2f7221 */ /* 0x000fca0000000000 */
[----:B------:R-:W5:Y:S01]  /*4b60*/  MUFU.EX2 R102, R102 ;  /* 0x0000006600667308 */ /* 0x000f620000000800 */
[----:B------:R-:W-:Y:S02]  /*4b70*/  FADD R51, R35, R46 ;  /* 0x0000002e23337221 */ /* 0x000fe40000000000 */
[----:B------:R-:W-:-:S05]  /*4b80*/  FADD R38, R170, R37 ;  /* 0x00000025aa267221 */ /* 0x000fca0000000000 */
[----:B------:R-:W0:Y:S01]  /*4b90*/  MUFU.EX2 R173, R173 ;  /* 0x000000ad00ad7308 */ /* 0x000e220000000800 */
[----:B------:R-:W-:Y:S02]  /*4ba0*/  FADD R39, R193, R36 ;  /* 0x00000024c1277221 */ /* 0x000fe40000000000 */
[----:B-1----:R-:W-:-:S05]  /*4bb0*/  FADD R44, R40, R47 ;  /* 0x0000002f282c7221 */ /* 0x002fca0000000000 */
[----:B------:R-:W1:Y:S01]  /*4bc0*/  MUFU.EX2 R68, R68 ;  /* 0x0000004400447308 */ /* 0x000e620000000800 */
[----:B----4-:R-:W-:-:S07]  /*4bd0*/  FADD R46, R54, R51 ;  /* 0x00000033362e7221 */ /* 0x010fce0000000000 */
[----:B------:R-:W4:Y:S01]  /*4be0*/  MUFU.EX2 R45, R45 ;  /* 0x0000002d002d7308 */ /* 0x000f220000000800 */
[----:B------:R-:W-:-:S07]  /*4bf0*/  FADD R37, R171, R38 ;  /* 0x00000026ab257221 */ /* 0x000fce0000000000 */
[----:B------:R-:W1:Y:S01]  /*4c00*/  MUFU.EX2 R103, R103 ;  /* 0x0000006700677308 */ /* 0x000e620000000800 */
[----:B------:R-:W-:Y:S02]  /*4c10*/  FADD R36, R196, R39 ;  /* 0x00000027c4247221 */ /* 0x000fe40000000000 */
[----:B--2---:R-:W-:Y:S02]  /*4c20*/  FADD R39, R41, R44 ;  /* 0x0000002c29277221 */ /* 0x004fe40000000000 */
[----:B0-----:R-:W-:Y:S02]  /*4c30*/  FADD R47, R55, R46 ;  /* 0x0000002e372f7221 */ /* 0x001fe40000000000 */
[----:B------:R-:W-:Y:S02]  /*4c40*/  FADD R38, R172, R37 ;  /* 0x00000025ac267221 */ /* 0x000fe40000000000 */
[----:B------:R-:W-:Y:S02]  /*4c50*/  FADD R37, R195, R36 ;  /* 0x00000024c3257221 */ /* 0x000fe40000000000 */
[----:B---3--:R-:W-:-:S02]  /*4c60*/  FADD R36, R42, R39 ;  /* 0x000000272a247221 */ /* 0x008fc40000000000 */
[----:B-----5:R-:W-:Y:S02]  /*4c70*/  FADD R44, R102, R47 ;  /* 0x0000002f662c7221 */ /* 0x020fe40000000000 */
[----:B------:R-:W-:Y:S02]  /*4c80*/  FADD R38, R173, R38 ;  /* 0x00000026ad267221 */ /* 0x000fe40000000000 */
[----:B-1----:R-:W-:Y:S02]  /*4c90*/  FADD R37, R68, R37 ;  /* 0x0000002544257221 */ /* 0x002fe40000000000 */
[----:B----4-:R-:W-:Y:S02]  /*4ca0*/  FADD R36, R45, R36 ;  /* 0x000000242d247221 */ /* 0x010fe40000000000 */
[----:B------:R-:W-:Y:S01]  /*4cb0*/  FADD R44, R103, R44 ;  /* 0x0000002c672c7221 */ /* 0x000fe20000000000 */
[----:B------:R-:W0:Y:S04]  /*4cc0*/  SHFL.BFLY PT, R39, R38, 0x2, 0x1f ;  /* 0x0c401f0026277f89 */ /* 0x000e2800000e0000 */
[----:B------:R-:W1:Y:S04]  /*4cd0*/  SHFL.BFLY PT, R46, R37, 0x2, 0x1f ;  /* 0x0c401f00252e7f89 */ /* 0x000e6800000e0000 */
[----:B------:R-:W2:Y:S04]  /*4ce0*/  SHFL.BFLY PT, R47, R36, 0x2, 0x1f ;  /* 0x0c401f00242f7f89 */ /* 0x000ea800000e0000 */
[----:B------:R-:W3:Y:S01]  /*4cf0*/  SHFL.BFLY PT, R51, R44, 0x2, 0x1f ;  /* 0x0c401f002c337f89 */ /* 0x000ee200000e0000 */
[----:B------:R-:W-:-:S02]  /*4d00*/  F2FP.PACK_AB R32, R33, R32 ;  /* 0x000000202120723e */ /* 0x000fc400000000ff */
[----:B------:R-:W-:Y:S02]  /*4d10*/  F2FP.PACK_AB R28, R169, R166 ;  /* 0x000000a6a91c723e */ /* 0x000fe400000000ff */
[----:B------:R-:W-:Y:S02]  /*4d20*/  F2FP.PACK_AB R30, R168, R167 ;  /* 0x000000a7a81e723e */ /* 0x000fe400000000ff */
[----:B------:R-:W-:Y:S02]  /*4d30*/  F2FP.PACK_AB R29, R190, R187 ;  /* 0x000000bbbe1d723e */ /* 0x000fe400000000ff */
[----:B------:R-:W-:Y:S02]  /*4d40*/  F2FP.PACK_AB R31, R194, R191 ;  /* 0x000000bfc21f723e */ /* 0x000fe400000000ff */
[----:B------:R-:W-:Y:S02]  /*4d50*/  F2FP.PACK_AB R34, R43, R34 ;  /* 0x000000222b22723e */ /* 0x000fe400000000ff */
[----:B------:R-:W-:-:S02]  /*4d60*/  F2FP.PACK_AB R33, R48, R49 ;  /* 0x000000313021723e */ /* 0x000fc400000000ff */
[----:B------:R-:W-:Y:S01]  /*4d70*/  F2FP.PACK_AB R35, R35, R130 ;  /* 0x000000822323723e */ /* 0x000fe200000000ff */
[----:B0-----:R-:W-:Y:S02]  /*4d80*/  FADD R39, R38, R39 ;  /* 0x0000002726277221 */ /* 0x001fe40000000000 */
[----:B-1----:R-:W-:Y:S02]  /*4d90*/  FADD R46, R37, R46 ;  /* 0x0000002e252e7221 */ /* 0x002fe40000000000 */
[----:B--2---:R-:W-:Y:S01]  /*4da0*/  FADD R47, R36, R47 ;  /* 0x0000002f242f7221 */ /* 0x004fe20000000000 */
[----:B------:R-:W-:Y:S01]  /*4db0*/  HMMA.16816.F32 R96, R28, R24, R96 ;  /* 0x000000181c60723c */ /* 0x000fe20000001860 */
[----:B---3--:R-:W-:-:S07]  /*4dc0*/  FADD R51, R44, R51 ;  /* 0x000000332c337221 */ /* 0x008fce0000000000 */
[----:B------:R-:W-:Y:S01]  /*4dd0*/  HMMA.16816.F32 R124, R32, R24, R124 ;  /* 0x00000018207c723c */ /* 0x000fe2000000187c */
[----:B------:R-:W0:Y:S04]  /*4de0*/  SHFL.BFLY PT, R24, R39, 0x1, 0x1f ;  /* 0x0c201f0027187f89 */ /* 0x000e2800000e0000 */
[----:B------:R-:W1:Y:S03]  /*4df0*/  SHFL.BFLY PT, R25, R46, 0x1, 0x1f ;  /* 0x0c201f002e197f89 */ /* 0x000e6600000e0000 */
[-C--:B------:R-:W-:Y:S01]  /*4e00*/  HMMA.16816.F32 R112, R28, R120.reuse, R112 ;  /* 0x000000781c70723c */ /* 0x080fe20000001870 */
[----:B------:R-:W2:Y:S04]  /*4e10*/  SHFL.BFLY PT, R28, R47, 0x1, 0x1f ;  /* 0x0c201f002f1c7f89 */ /* 0x000ea800000e0000 */
[----:B------:R-:W3:Y:S03]  /*4e20*/  SHFL.BFLY PT, R30, R51, 0x1, 0x1f ;  /* 0x0c201f00331e7f89 */ /* 0x000ee600000e0000 */
[----:B------:R-:W-:Y:S01]  /*4e30*/  HMMA.16816.F32 R56, R32, R120, R56 ;  /* 0x000000782038723c */ /* 0x000fe20000001838 */
[----:B------:R-:W-:-:S02]  /*4e40*/  IADD3 R4, R4, 0x80, RZ ;  /* 0x0000008004047810 */ /* 0x000fc40007ffe0ff */
[----:B------:R-:W-:Y:S02]  /*4e50*/  F2FP.PACK_AB R40, R41, R40 ;  /* 0x000000282928723e */ /* 0x000fe400000000ff */
[----:B------:R-:W-:Y:S02]  /*4e60*/  ISETP.GE.AND P0, PT, R4, c[0x0][0x1d0], PT ;  /* 0x0000740004007a0c */ /* 0x000fe40003f06270 */
[----:B------:R-:W-:Y:S02]  /*4e70*/  F2FP.PACK_AB R192, R171, R170 ;  /* 0x000000aaabc0723e */ /* 0x000fe400000000ff */
[----:B------:R-:W-:Y:S02]  /*4e80*/  F2FP.PACK_AB R194, R173, R172 ;  /* 0x000000acadc2723e */ /* 0x000fe400000000ff */
[----:B------:R-:W-:Y:S02]  /*4e90*/  F2FP.PACK_AB R193, R196, R193 ;  /* 0x000000c1c4c1723e */ /* 0x000fe400000000ff */
[----:B------:R-:W-:-:S02]  /*4ea0*/  F2FP.PACK_AB R195, R68, R195 ;  /* 0x000000c344c3723e */ /* 0x000fc400000000ff */
[----:B------:R-:W-:Y:S02]  /*4eb0*/  F2FP.PACK_AB R42, R45, R42 ;  /* 0x0000002a2d2a723e */ /* 0x000fe400000000ff */
[----:B------:R-:W-:Y:S02]  /*4ec0*/  F2FP.PACK_AB R41, R55, R54 ;  /* 0x000000363729723e */ /* 0x000fe400000000ff */
[----:B------:R-:W-:Y:S01]  /*4ed0*/  F2FP.PACK_AB R43, R103, R102 ;  /* 0x00000066672b723e */ /* 0x000fe200000000ff */
[----:B------:R-:W-:Y:S01]  /*4ee0*/  HMMA.16816.F32 R96, R192, R26, R96 ;  /* 0x0000001ac060723c */ /* 0x000fe20000001860 */
[----:B0-----:R-:W-:Y:S02]  /*4ef0*/  FADD R24, R39, R24 ;  /* 0x0000001827187221 */ /* 0x001fe40000000000 */
[----:B-1----:R-:W-:Y:S02]  /*4f00*/  FADD R25, R46, R25 ;  /* 0x000000192e197221 */ /* 0x002fe40000000000 */
[----:B--2---:R-:W-:-:S03]  /*4f10*/  FADD R28, R47, R28 ;  /* 0x0000001c2f1c7221 */ /* 0x004fc60000000000 */
[----:B------:R-:W-:Y:S01]  /*4f20*/  HMMA.16816.F32 R124, R40, R26, R124 ;  /* 0x0000001a287c723c */ /* 0x000fe2000000187c */
[----:B---3--:R-:W-:Y:S01]  /*4f30*/  FADD R30, R51, R30 ;  /* 0x0000001e331e7221 */ /* 0x008fe20000000000 */
[----:B------:R-:W-:Y:S01]  /*4f40*/  MOV R200, R197 ;  /* 0x000000c500c87202 */ /* 0x000fe20000000f00 */
[----:B------:R-:W-:-:S04]  /*4f50*/  FFMA R23, R176, R23, R24 ;  /* 0x00000017b0177223 */ /* 0x000fc80000000018 */
[----:B------:R-:W-:Y:S01]  /*4f60*/  MOV R27, 0x80 ;  /* 0x00000080001b7802 */ /* 0x000fe20000000f00 */
[----:B------:R-:W-:Y:S01]  /*4f70*/  HMMA.16816.F32 R112, R192, R122, R112 ;  /* 0x0000007ac070723c */ /* 0x000fe20000001870 */
[----:B------:R-:W-:Y:S01]  /*4f80*/  FFMA R22, R199, R22, R25 ;  /* 0x00000016c7167223 */ /* 0x000fe20000000019 */
[----:B------:R-:W-:Y:S01]  /*4f90*/  MOV R176, R13 ;  /* 0x0000000d00b07202 */ /* 0x000fe20000000f00 */
[----:B------:R-:W-:Y:S01]  /*4fa0*/  FFMA R21, R106, R21, R28 ;  /* 0x000000156a157223 */ /* 0x000fe2000000001c */
[----:B------:R-:W-:Y:S01]  /*4fb0*/  MOV R201, R84 ;  /* 0x0000005400c97202 */ /* 0x000fe20000000f00 */
[----:B------:R-:W-:-:S03]  /*4fc0*/  IMAD R6, R27, c[0x0][0x1b4], R6 ;  /* 0x00006d001b067a24 */ /* 0x000fc600078e0206 */
[----:B------:R-:W-:Y:S01]  /*4fd0*/  HMMA.16816.F32 R120, R40, R122, R56 ;  /* 0x0000007a2878723c */ /* 0x000fe20000001838 */
[----:B------:R-:W-:Y:S01]  /*4fe0*/  IMAD R14, R27, c[0x0][0x1a4], R14 ;  /* 0x000069001b0e7a24 */ /* 0x000fe200078e020e */
[----:B------:R-:W-:Y:S01]  /*4ff0*/  MOV R195, R174 ;  /* 0x000000ae00c37202 */ /* 0x000fe20000000f00 */
[----:B------:R-:W-:Y:S01]  /*5000*/  FFMA R20, R107, R20, R30 ;  /* 0x000000146b147223 */ /* 0x000fe2000000001e */
[----:B------:R-:W-:Y:S01]  /*5010*/  @P0 CALL.REL.NOINC `(.L_x_0) ;  /* 0x0000001000000944 */ /* 0x000fe20003c00000 */
[----:B------:R-:W-:Y:S05]  /*5020*/  BRA `(.L_x_1) ;  /* 0xffffbf3000007947 */ /* 0x000fea000383ffff */
.L_x_0:
[----:B------:R-:W-:Y:S01]  /*5030*/  SHF.L.U32 R4, R0, 0x2, RZ ;  /* 0x0000000200047819 */ /* 0x000fe200000006ff */
[----:B---3--:R-:W-:Y:S01]  /*5040*/  IMAD R15, R2, c[0x0][0x1c0], RZ ;  /* 0x00007000020f7a24 */ /* 0x008fe200078e02ff */
[----:B------:R-:W-:Y:S01]  /*5050*/  MOV R28, R23 ;  /* 0x00000017001c7202 */ /* 0x000fe20000000f00 */
[----:B------:R-:W-:Y:S01]  /*5060*/  IMAD R16, R3, c[0x0][0x1c4], RZ ;  /* 0x0000710003107a24 */ /* 0x000fe200078e02ff */
[----:B------:R-:W-:Y:S01]  /*5070*/  LOP3.LUT R6, R4, 0x380, RZ, 0xc0, !PT ;  /* 0x0000038004067812 */ /* 0x000fe200078ec0ff */
[----:B------:R-:W-:Y:S01]  /*5080*/  BAR.SYNC.DEFER_BLOCKING 0x0 ;  /* 0x0000000000007b1d */ /* 0x000fe20000010000 */
[C---:B------:R-:W-:Y:S01]  /*5090*/  SHF.L.U32 R4, R15.reuse, 0x1, RZ ;  /* 0x000000010f047819 */ /* 0x040fe200000006ff */
[----:B------:R-:W-:Y:S01]  /*50a0*/  IMAD.HI R15, R15, 0x2, RZ ;  /* 0x000000020f0f7827 */ /* 0x000fe200078e02ff */
[----:B------:R-:W-:-:S02]  /*50b0*/  SHF.L.U32 R5, R16, 0x1, RZ ;  /* 0x0000000110057819 */ /* 0x000fc400000006ff */
[----:B------:R-:W-:Y:S01]  /*50c0*/  MOV R23, R22 ;  /* 0x0000001600177202 */ /* 0x000fe20000000f00 */
[----:B------:R-:W-:Y:S01]  /*50d0*/  IMAD R2, R2, c[0x0][0x1cc], RZ ;  /* 0x0000730002027a24 */ /* 0x000fe200078e02ff */
[----:B------:R-:W-:Y:S01]  /*50e0*/  IADD3 R4, P4, P5, R5, c[0x0][0x178], R4 ;  /* 0x00005e0005047a10 */ /* 0x000fe20007d9e004 */
[C---:B------:R-:W-:Y:S01]  /*50f0*/  FMUL R5, R28.reuse, 8388608 ;  /* 0x4b0000001c057820 */ /* 0x040fe20000400000 */
[----:B------:R-:W-:Y:S02]  /*5100*/  FSETP.GEU.AND P3, PT, R28, 1.175494350822287508e-38, PT ;  /* 0x008000001c00780b */ /* 0x000fe40003f6e000 */
[----:B------:R-:W-:Y:S01]  /*5110*/  MOV R19, R20 ;  /* 0x0000001400137202 */ /* 0x000fe20000000f00 */
[----:B------:R-:W-:Y:S01]  /*5120*/  IMAD.HI R20, R16, 0x2, RZ ;  /* 0x0000000210147827 */ /* 0x000fe200078e02ff */
[----:B------:R-:W-:Y:S02]  /*5130*/  SHF.L.U32 R12, R0, 0x3, RZ ;  /* 0x00000003000c7819 */ /* 0x000fe400000006ff */
[----:B------:R-:W-:Y:S01]  /*5140*/  LEA R24, R7, R6, 0x3 ;  /* 0x0000000607187211 */ /* 0x000fe200078e18ff */
[----:B------:R-:W-:Y:S01]  /*5150*/  FMUL R6, R23, 8388608 ;  /* 0x4b00000017067820 */ /* 0x000fe20000400000 */
[----:B------:R-:W-:-:S02]  /*5160*/  FSEL R35, R5, R28, !P3 ;  /* 0x0000001c05237208 */ /* 0x000fc40005800000 */
[----:B------:R-:W-:Y:S01]  /*5170*/  LOP3.LUT R10, R9, 0x60, RZ, 0xc0, !PT ;  /* 0x00000060090a7812 */ /* 0x000fe200078ec0ff */
[----:B------:R-:W-:Y:S01]  /*5180*/  FMUL R9, R21, 8388608 ;  /* 0x4b00000015097820 */ /* 0x000fe20000400000 */
[----:B------:R-:W-:Y:S02]  /*5190*/  LOP3.LUT R17, R0, 0xc, RZ, 0xc0, !PT ;  /* 0x0000000c00117812 */ /* 0x000fe400078ec0ff */
[----:B------:R-:W-:Y:S02]  /*51a0*/  FSETP.GEU.AND P6, PT, R23, 1.175494350822287508e-38, PT ;  /* 0x008000001700780b */ /* 0x000fe40003fce000 */
[----:B------:R-:W-:Y:S01]  /*51b0*/  LOP3.LUT R14, R12, 0x38, RZ, 0xc0, !PT ;  /* 0x000000380c0e7812 */ /* 0x000fe200078ec0ff */
[----:B------:R-:W-:Y:S01]  /*51c0*/  FMUL R12, R19, 8388608 ;  /* 0x4b000000130c7820 */ /* 0x000fe20000400000 */
[----:B------:R-:W-:Y:S02]  /*51d0*/  IADD3 R5, R35, -0x3f3504f3, RZ ;  /* 0xc0cafb0d23057810 */ /* 0x000fe40007ffe0ff */
[----:B------:R-:W-:-:S02]  /*51e0*/  FSETP.GEU.AND P1, PT, R19, 1.175494350822287508e-38, PT ;  /* 0x008000001300780b */ /* 0x000fc40003f2e000 */
[----:B------:R-:W-:Y:S02]  /*51f0*/  LOP3.LUT R11, R0, 0xf0, RZ, 0xc0, !PT ;  /* 0x000000f0000b7812 */ /* 0x000fe400078ec0ff */
[----:B------:R-:W-:Y:S02]  /*5200*/  FSEL R38, R6, R23, !P6 ;  /* 0x0000001706267208 */ /* 0x000fe40007000000 */
[----:B------:R-:W-:Y:S02]  /*5210*/  LEA R10, R17, R10, 0x9 ;  /* 0x0000000a110a7211 */ /* 0x000fe400078e48ff */
[----:B------:R-:W-:Y:S02]  /*5220*/  LOP3.LUT R6, R5, 0xff800000, RZ, 0xc0, !PT ;  /* 0xff80000005067812 */ /* 0x000fe400078ec0ff */
[----:B------:R-:W-:Y:S02]  /*5230*/  FSEL R39, R12, R19, !P1 ;  /* 0x000000130c277208 */ /* 0x000fe40004800000 */
[----:B------:R-:W-:Y:S01]  /*5240*/  FSETP.GEU.AND P0, PT, R21, 1.175494350822287508e-38, PT ;  /* 0x008000001500780b */ /* 0x000fe20003f0e000 */
[----:B------:R-:W0:Y:S01]  /*5250*/  I2F R7, R6 ;  /* 0x0000000600077306 */ /* 0x000e220000201400 */
[----:B------:R-:W-:-:S02]  /*5260*/  IADD3 R5, R38, -0x3f3504f3, RZ ;  /* 0xc0cafb0d26057810 */ /* 0x000fc40007ffe0ff */
[C---:B------:R-:W-:Y:S02]  /*5270*/  LEA R22, R11.reuse, R10, 0x3 ;  /* 0x0000000a0b167211 */ /* 0x040fe400078e18ff */
[----:B------:R-:W-:Y:S02]  /*5280*/  LEA R26, R11, R14, 0x2 ;  /* 0x0000000e0b1a7211 */ /* 0x000fe400078e10ff */
[--C-:B------:R-:W-:Y:S02]  /*5290*/  SHF.R.S32.HI R18, RZ, 0x4, R0.reuse ;  /* 0x00000004ff127819 */ /* 0x100fe40000011400 */
[----:B------:R-:W-:Y:S02]  /*52a0*/  SHF.R.U32.HI R11, RZ, 0x1, R0 ;  /* 0x00000001ff0b7819 */ /* 0x000fe40000011600 */
[----:B------:R-:W-:Y:S02]  /*52b0*/  IADD3 R0, R39, -0x3f3504f3, RZ ;  /* 0xc0cafb0d27007810 */ /* 0x000fe40007ffe0ff */
[----:B------:R-:W-:-:S02]  /*52c0*/  FSEL R37, R9, R21, !P0 ;  /* 0x0000001509257208 */ /* 0x000fc40004000000 */
[----:B------:R-:W-:Y:S02]  /*52d0*/  LOP3.LUT R9, R5, 0xff800000, RZ, 0xc0, !PT ;  /* 0xff80000005097812 */ /* 0x000fe400078ec0ff */
[C---:B------:R-:W-:Y:S02]  /*52e0*/  FSETP.GT.AND P2, PT, |R19|.reuse, 8.50705917302346158658e+37, PT ;  /* 0x7e8000001300780b */ /* 0x040fe40003f44200 */
[----:B------:R-:W-:Y:S01]  /*52f0*/  LOP3.LUT R16, R0, 0xff800000, RZ, 0xc0, !PT ;  /* 0xff80000000107812 */ /* 0x000fe200078ec0ff */
[----:B------:R-:W1:Y:S01]  /*5300*/  I2F R10, R9 ;  /* 0x00000009000a7306 */ /* 0x000e620000201400 */
[----:B------:R-:W-:Y:S02]  /*5310*/  FSEL R0, RZ, -23, P3 ;  /* 0xc1b80000ff007808 */ /* 0x000fe40001800000 */
[----:B------:R-:W-:Y:S02]  /*5320*/  FSETP.GEU.AND P3, PT, |R19|, 1.175494350822287508e-38, PT ;  /* 0x008000001300780b */ /* 0x000fe40003f6e200 */
[----:B------:R-:W-:Y:S01]  /*5330*/  IADD3 R5, R37, -0x3f3504f3, RZ ;  /* 0xc0cafb0d25057810 */ /* 0x000fe20007ffe0ff */
[----:B0-----:R-:W-:Y:S01]  /*5340*/  FFMA.FTZ R0, R7, 1.1920928955078125e-07, R0 ;  /* 0x3400000007007823 */ /* 0x001fe20000010000 */
[----:B------:R-:W-:-:S02]  /*5350*/  LOP3.LUT R11, R11, 0x4, RZ, 0xc0, !PT ;  /* 0x000000040b0b7812 */ /* 0x000fc400078ec0ff */
[----:B------:R-:W-:Y:S01]  /*5360*/  LOP3.LUT R12, R5, 0xff800000, RZ, 0xc0, !PT ;  /* 0xff800000050c7812 */ /* 0x000fe200078ec0ff */
[----:B------:R-:W-:Y:S01]  /*5370*/  @P2 FMUL R19, R19, 0.25 ;  /* 0x3e80000013132820 */ /* 0x000fe20000400000 */
[----:B------:R-:W-:Y:S01]  /*5380*/  SGXT R5, R18, 0x1 ;  /* 0x000000011205781a */ /* 0x000fe20000000200 */
[----:B------:R-:W-:Y:S01]  /*5390*/  @P2 FMUL R123, R123, 0.25 ;  /* 0x3e8000007b7b2820 */ /* 0x000fe20000400000 */
[----:B------:R-:W-:Y:S01]  /*53a0*/  IADD3 R41, R11, R26, RZ ;  /* 0x0000001a0b297210 */ /* 0x000fe20007ffe0ff */
[----:B------:R0:W2:Y:S01]  /*53b0*/  I2F R14, R12 ;  /* 0x0000000c000e7306 */ /* 0x0000a20000201400 */
[----:B------:R-:W-:Y:S01]  /*53c0*/  LOP3.LUT R34, R24, 0x808, R5, 0x78, !PT ;  /* 0x0000080818227812 */ /* 0x000fe200078e7805 */
[----:B------:R-:W-:Y:S01]  /*53d0*/  @!P3 FMUL R19, R19, 16777216 ;  /* 0x4b8000001313b820 */ /* 0x000fe20000400000 */
[----:B------:R-:W-:Y:S01]  /*53e0*/  IADD3.X R5, R20, c[0x0][0x17c], R15, P4, P5 ;  /* 0x00005f0014057a10 */ /* 0x000fe200027ea40f */
[----:B------:R-:W-:Y:S01]  /*53f0*/  @P2 FMUL R122, R122, 0.25 ;  /* 0x3e8000007a7a2820 */ /* 0x000fe20000400000 */
[----:B------:R-:W-:Y:S01]  /*5400*/  FSEL R7, RZ, -23, P6 ;  /* 0xc1b80000ff077808 */ /* 0x000fe20003000000 */
[----:B------:R-:W-:Y:S01]  /*5410*/  @P2 FMUL R127, R127, 0.25 ;  /* 0x3e8000007f7f2820 */ /* 0x000fe20000400000 */
[----:B------:R-:W-:Y:S01]  /*5420*/  FSETP.GT.AND P4, PT, |R23|, 8.50705917302346158658e+37, PT ;  /* 0x7e8000001700780b */ /* 0x000fe20003f84200 */
[----:B------:R3:W4:Y:S01]  /*5430*/  I2F R18, R16 ;  /* 0x0000001000127306 */ /* 0x0007220000201400 */
[----:B------:R-:W-:Y:S01]  /*5440*/  FSEL R11, RZ, -23, P0 ;  /* 0xc1b80000ff0b7808 */ /* 0x000fe20000000000 */
[----:B-1----:R-:W-:Y:S01]  /*5450*/  FFMA.FTZ R10, R10, 1.1920928955078125e-07, R7 ;  /* 0x340000000a0a7823 */ /* 0x002fe20000010007 */
[----:B------:R-:W-:Y:S01]  /*5460*/  FSETP.GT.AND P5, PT, |R28|, 8.50705917302346158658e+37, PT ;  /* 0x7e8000001c00780b */ /* 0x000fe20003fa4200 */
[----:B------:R-:W-:Y:S01]  /*5470*/  @P2 FMUL R126, R126, 0.25 ;  /* 0x3e8000007e7e2820 */ /* 0x000fe20000400000 */
[----:B------:R-:W-:Y:S01]  /*5480*/  FSETP.GT.AND P0, PT, |R21|, 8.50705917302346158658e+37, PT ;  /* 0x7e8000001500780b */ /* 0x000fe20003f04200 */
[----:B------:R-:W-:Y:S01]  /*5490*/  @!P3 FMUL R123, R123, 16777216 ;  /* 0x4b8000007b7bb820 */ /* 0x000fe20000400000 */
[----:B------:R-:W-:Y:S01]  /*54a0*/  FSEL R15, RZ, -23, P1 ;  /* 0xc1b80000ff0f7808 */ /* 0x000fe20000800000 */
[----:B------:R-:W1:Y:S01]  /*54b0*/  MUFU.RCP R7, R19 ;  /* 0x0000001300077308 */ /* 0x000e620000001000 */
[C---:B------:R-:W-:Y:S01]  /*54c0*/  FSETP.GEU.AND P6, PT, |R23|.reuse, 1.175494350822287508e-38, PT ;  /* 0x008000001700780b */ /* 0x040fe20003fce200 */
[----:B------:R-:W-:Y:S01]  /*54d0*/  @!P3 FMUL R122, R122, 16777216 ;  /* 0x4b8000007a7ab820 */ /* 0x000fe20000400000 */
[C---:B------:R-:W-:Y:S01]  /*54e0*/  FSETP.GEU.AND P1, PT, |R28|.reuse, 1.175494350822287508e-38, PT ;  /* 0x008000001c00780b */ /* 0x040fe20003f2e200 */
[----:B------:R-:W-:Y:S01]  /*54f0*/  @P4 FMUL R23, R23, 0.25 ;  /* 0x3e80000017174820 */ /* 0x000fe20000400000 */
[----:B------:R-:W-:Y:S01]  /*5500*/  FSETP.GEU.AND P2, PT, |R21|, 1.175494350822287508e-38, PT ;  /* 0x008000001500780b */ /* 0x000fe20003f4e200 */
[----:B------:R-:W-:Y:S01]  /*5510*/  @!P3 FMUL R127, R127, 16777216 ;  /* 0x4b8000007f7fb820 */ /* 0x000fe20000400000 */
[----:B------:R-:W-:Y:S01]  /*5520*/  LEA R36, R17, R22, 0x1 ;  /* 0x0000001611247211 */ /* 0x000fe200078e08ff */
[----:B------:R-:W-:Y:S01]  /*5530*/  @P5 FMUL R28, R28, 0.25 ;  /* 0x3e8000001c1c5820 */ /* 0x000fe20000400000 */
[----:B------:R-:W-:Y:S01]  /*5540*/  IADD3 R6, R35, -R6, RZ ;  /* 0x8000000623067210 */ /* 0x000fe20007ffe0ff */
[----:B------:R-:W-:Y:S01]  /*5550*/  @P0 FMUL R21, R21, 0.25 ;  /* 0x3e80000015150820 */ /* 0x000fe20000400000 */
[----:B------:R-:W-:Y:S01]  /*5560*/  IADD3 R9, R38, -R9, RZ ;  /* 0x8000000926097210 */ /* 0x000fe20007ffe0ff */
[----:B------:R-:W-:Y:S01]  /*5570*/  @!P3 FMUL R126, R126, 16777216 ;  /* 0x4b8000007e7eb820 */ /* 0x000fe20000400000 */
[----:B0-----:R-:W-:Y:S01]  /*5580*/  IADD3 R12, R37, -R12, RZ ;  /* 0x8000000c250c7210 */ /* 0x001fe20007ffe0ff */
[----:B------:R-:W-:Y:S01]  /*5590*/  @!P6 FMUL R23, R23, 16777216 ;  /* 0x4b8000001717e820 */ /* 0x000fe20000400000 */
[----:B---3--:R-:W-:Y:S01]  /*55a0*/  IADD3 R16, R39, -R16, RZ ;  /* 0x8000001027107210 */ /* 0x008fe20007ffe0ff */
[----:B------:R-:W-:Y:S01]  /*55b0*/  @!P1 FMUL R28, R28, 16777216 ;  /* 0x4b8000001c1c9820 */ /* 0x000fe20000400000 */
[----:B------:R-:W-:Y:S01]  /*55c0*/  MOV R51, c[0x0][0x1c8] ;  /* 0x0000720000337a02 */ /* 0x000fe20000000f00 */
[----:B------:R-:W-:Y:S01]  /*55d0*/  @!P2 FMUL R21, R21, 16777216 ;  /* 0x4b8000001515a820 */ /* 0x000fe20000400000 */
[----:B------:R-:W0:Y:S01]  /*55e0*/  MUFU.RCP R17, R23 ;  /* 0x0000001700117308 */ /* 0x000e220000001000 */
[----:B--2---:R-:W-:Y:S01]  /*55f0*/  FFMA.FTZ R11, R14, 1.1920928955078125e-07, R11 ;  /* 0x340000000e0b7823 */ /* 0x004fe2000001000b */
[----:B------:R-:W-:Y:S01]  /*5600*/  FSETP.NEU.AND P3, PT, R35, RZ, PT ;  /* 0x000000ff2300720b */ /* 0x000fe20003f6d000 */
[----:B----4-:R-:W-:-:S02]  /*5610*/  FFMA.FTZ R18, R18, 1.1920928955078125e-07, R15 ;  /* 0x3400000012127823 */ /* 0x010fc4000001000f */
[C---:B-1----:R-:W-:Y:S02]  /*5620*/  FMUL R14, R7.reuse, R123 ;  /* 0x0000007b070e7220 */ /* 0x042fe40000400000 */
[C---:B------:R-:W-:Y:S01]  /*5630*/  FMUL R15, R7.reuse, R122 ;  /* 0x0000007a070f7220 */ /* 0x040fe20000400000 */
[----:B------:R-:W1:Y:S01]  /*5640*/  MUFU.RCP R20, R28 ;  /* 0x0000001c00147308 */ /* 0x000e620000001000 */
[C---:B------:R-:W-:Y:S02]  /*5650*/  FMUL R19, R7.reuse, R127 ;  /* 0x0000007f07137220 */ /* 0x040fe40000400000 */
[----:B------:R-:W-:Y:S02]  /*5660*/  FMUL R22, R7, R126 ;  /* 0x0000007e07167220 */ /* 0x000fe40000400000 */
[----:B------:R-:W-:Y:S02]  /*5670*/  @P4 FMUL R115, R115, 0.25 ;  /* 0x3e80000073734820 */ /* 0x000fe40000400000 */
[----:B------:R-:W-:Y:S01]  /*5680*/  @P4 FMUL R114, R114, 0.25 ;  /* 0x3e80000072724820 */ /* 0x000fe20000400000 */
[----:B------:R-:W2:Y:S01]  /*5690*/  MUFU.RCP R7, R21 ;  /* 0x0000001500077308 */ /* 0x000ea20000001000 */
[----:B------:R-:W-:Y:S01]  /*56a0*/  @P4 FMUL R99, R99, 0.25 ;  /* 0x3e80000063634820 */ /* 0x000fe20000400000 */
[----:B------:R-:W-:Y:S01]  /*56b0*/  F2FP.PACK_AB R22, R19, R22 ;  /* 0x000000161316723e */ /* 0x000fe200000000ff */
[----:B------:R-:W-:Y:S01]  /*56c0*/  @P4 FMUL R98, R98, 0.25 ;  /* 0x3e80000062624820 */ /* 0x000fe20000400000 */
[----:B------:R-:W-:Y:S01]  /*56d0*/  ISETP.GE.U32.AND P4, PT, R39, 0x7f800000, PT ;  /* 0x7f8000002700780c */ /* 0x000fe20003f86070 */
[----:B------:R-:W-:Y:S01]  /*56e0*/  @P5 FMUL R113, R113, 0.25 ;  /* 0x3e80000071715820 */ /* 0x000fe20000400000 */
[----:B------:R-:W-:Y:S01]  /*56f0*/  LEA R19, R51, R51, 0x2 ;  /* 0x0000003333137211 */ /* 0x000fe200078e10ff */
[----:B------:R-:W-:-:S02]  /*5700*/  @P5 FMUL R112, R112, 0.25 ;  /* 0x3e80000070705820 */ /* 0x000fc40000400000 */
[----:B------:R-:W-:Y:S02]  /*5710*/  @P5 FMUL R97, R97, 0.25 ;  /* 0x3e80000061615820 */ /* 0x000fe40000400000 */
[----:B------:R-:W-:Y:S01]  /*5720*/  @P5 FMUL R96, R96, 0.25 ;  /* 0x3e80000060605820 */ /* 0x000fe20000400000 */
[----:B------:R-:W-:Y:S01]  /*5730*/  ISETP.GE.U32.AND P5, PT, R37, 0x7f800000, PT ;  /* 0x7f8000002500780c */ /* 0x000fe20003fa6070 */
[----:B------:R-:W-:Y:S02]  /*5740*/  @P0 FMUL R121, R121, 0.25 ;  /* 0x3e80000079790820 */ /* 0x000fe40000400000 */
[----:B------:R-:W-:Y:S02]  /*5750*/  @P0 FMUL R120, R120, 0.25 ;  /* 0x3e80000078780820 */ /* 0x000fe40000400000 */
[----:B------:R-:W-:Y:S02]  /*5760*/  @!P6 FMUL R115, R115, 16777216 ;  /* 0x4b8000007373e820 */ /* 0x000fe40000400000 */
[----:B------:R-:W-:-:S02]  /*5770*/  @!P6 FMUL R114, R114, 16777216 ;  /* 0x4b8000007272e820 */ /* 0x000fc40000400000 */
[----:B------:R-:W-:Y:S02]  /*5780*/  @!P6 FMUL R99, R99, 16777216 ;  /* 0x4b8000006363e820 */ /* 0x000fe40000400000 */
[----:B------:R-:W-:Y:S02]  /*5790*/  @!P6 FMUL R98, R98, 16777216 ;  /* 0x4b8000006262e820 */ /* 0x000fe40000400000 */
[----:B------:R-:W-:Y:S02]  /*57a0*/  @!P1 FMUL R113, R113, 16777216 ;  /* 0x4b80000071719820 */ /* 0x000fe40000400000 */
[----:B------:R-:W-:Y:S02]  /*57b0*/  @!P1 FMUL R112, R112, 16777216 ;  /* 0x4b80000070709820 */ /* 0x000fe40000400000 */
[----:B------:R-:W-:Y:S02]  /*57c0*/  @!P1 FMUL R97, R97, 16777216 ;  /* 0x4b80000061619820 */ /* 0x000fe40000400000 */
[----:B------:R-:W-:Y:S01]  /*57d0*/  @!P1 FMUL R96, R96, 16777216 ;  /* 0x4b80000060609820 */ /* 0x000fe20000400000 */
[----:B------:R-:W-:Y:S01]  /*57e0*/  ISETP.GE.U32.AND P1, PT, R38, 0x7f800000, PT ;  /* 0x7f8000002600780c */ /* 0x000fe20003f26070 */
[----:B------:R-:W-:-:S02]  /*57f0*/  @!P2 FMUL R121, R121, 16777216 ;  /* 0x4b8000007979a820 */ /* 0x000fc40000400000 */
[----:B------:R-:W-:Y:S02]  /*5800*/  @!P2 FMUL R120, R120, 16777216 ;  /* 0x4b8000007878a820 */ /* 0x000fe40000400000 */
[C---:B0-----:R-:W-:Y:S02]  /*5810*/  FMUL R23, R17.reuse, R115 ;  /* 0x0000007311177220 */ /* 0x041fe40000400000 */
[C---:B------:R-:W-:Y:S02]  /*5820*/  FMUL R26, R17.reuse, R114 ;  /* 0x00000072111a7220 */ /* 0x040fe40000400000 */
[C---:B------:R-:W-:Y:S02]  /*5830*/  FMUL R27, R17.reuse, R99 ;  /* 0x00000063111b7220 */ /* 0x040fe40000400000 */
[----:B------:R-:W-:Y:S01]  /*5840*/  FMUL R30, R17, R98 ;  /* 0x00000062111e7220 */ /* 0x000fe20000400000 */
[----:B------:R-:W-:Y:S01]  /*5850*/  F2FP.PACK_AB R31, R23, R26 ;  /* 0x0000001a171f723e */ /* 0x000fe200000000ff */
[----:B-1----:R-:W-:Y:S01]  /*5860*/  FMUL R25, R20, R113 ;  /* 0x0000007114197220 */ /* 0x002fe20000400000 */
[----:B------:R-:W-:Y:S01]  /*5870*/  F2FP.PACK_AB R23, R14, R15 ;  /* 0x0000000f0e17723e */ /* 0x000fe200000000ff */
[C---:B------:R-:W-:Y:S01]  /*5880*/  FMUL R28, R20.reuse, R112 ;  /* 0x00000070141c7220 */ /* 0x040fe20000400000 */
[----:B------:R-:W-:Y:S01]  /*5890*/  F2FP.PACK_AB R30, R27, R30 ;  /* 0x0000001e1b1e723e */ /* 0x000fe200000000ff */
[C---:B------:R-:W-:Y:S01]  /*58a0*/  FMUL R29, R20.reuse, R97 ;  /* 0x00000061141d7220 */ /* 0x040fe20000400000 */
[----:B------:R-:W-:Y:S01]  /*58b0*/  LEA R27, R51, R51, 0x3 ;  /* 0x00000033331b7211 */ /* 0x000fe200078e18ff */
[----:B------:R-:W-:Y:S01]  /*58c0*/  FMUL R32, R20, R96 ;  /* 0x0000006014207220 */ /* 0x000fe20000400000 */
[----:B------:R-:W-:Y:S01]  /*58d0*/  F2FP.PACK_AB R33, R25, R28 ;  /* 0x0000001c1921723e */ /* 0x000fe200000000ff */
[----:B--2---:R-:W-:-:S02]  /*58e0*/  FMUL R17, R7, R121 ;  /* 0x0000007907117220 */ /* 0x004fc40000400000 */
[----:B------:R-:W-:Y:S01]  /*58f0*/  FMUL R20, R7, R120 ;  /* 0x0000007807147220 */ /* 0x000fe20000400000 */
[----:B------:R-:W-:Y:S01]  /*5900*/  F2FP.PACK_AB R32, R29, R32 ;  /* 0x000000201d20723e */ /* 0x000fe200000000ff */
[----:B------:R-:W-:Y:S02]  /*5910*/  @P0 FMUL R125, R125, 0.25 ;  /* 0x3e8000007d7d0820 */ /* 0x000fe40000400000 */
[----:B------:R-:W-:Y:S01]  /*5920*/  @P0 FMUL R124, R124, 0.25 ;  /* 0x3e8000007c7c0820 */ /* 0x000fe20000400000 */
[----:B------:R-:W-:Y:S01]  /*5930*/  F2FP.PACK_AB R25, R17, R20 ;  /* 0x000000141119723e */ /* 0x000fe200000000ff */
[----:B------:R-:W-:Y:S01]  /*5940*/  @!P2 FMUL R125, R125, 16777216 ;  /* 0x4b8000007d7da820 */ /* 0x000fe20000400000 */
[----:B------:R-:W-:Y:S01]  /*5950*/  MOV R17, 0x3dc6b27f ;  /* 0x3dc6b27f00117802 */ /* 0x000fe20000000f00 */
[----:B------:R-:W-:Y:S01]  /*5960*/  @!P2 FMUL R124, R124, 16777216 ;  /* 0x4b8000007c7ca820 */ /* 0x000fe20000400000 */
[----:B------:R-:W-:Y:S01]  /*5970*/  LOP3.LUT R20, R34, 0x10, RZ, 0x3c, !PT ;  /* 0x0000001022147812 */ /* 0x000fe200078e3cff */
[----:B------:R-:W-:Y:S01]  /*5980*/  FADD R6, R6, -1 ;  /* 0xbf80000006067421 */ /* 0x000fe20000000000 */
[----:B------:R-:W-:Y:S01]  /*5990*/  STS.64 [R34], R32 ;  /* 0x0000002022007388 */ /* 0x000fe20000000a00 */
[----:B------:R-:W-:Y:S01]  /*59a0*/  FADD R9, R9, -1 ;  /* 0xbf80000009097421 */ /* 0x000fe20000000000 */
[----:B------:R-:W-:Y:S01]  /*59b0*/  ISETP.GE.U32.AND P0, PT, R35, 0x7f800000, PT ;  /* 0x7f8000002300780c */ /* 0x000fe20003f06070 */
[----:B------:R-:W-:Y:S01]  /*59c0*/  FADD R14, R12, -1 ;  /* 0xbf8000000c0e7421 */ /* 0x000fe20000000000 */
[----:B------:R-:W-:Y:S01]  /*59d0*/  FSETP.NEU.AND P2, PT, R38, RZ, PT ;  /* 0x000000ff2600720b */ /* 0x000fe20003f4d000 */
[----:B------:R-:W-:-:S02]  /*59e0*/  FADD R16, R16, -1 ;  /* 0xbf80000010107421 */ /* 0x000fc40000000000 */
[C---:B------:R-:W-:Y:S02]  /*59f0*/  FMUL R21, R7.reuse, R125 ;  /* 0x0000007d07157220 */ /* 0x040fe40000400000 */
[----:B------:R-:W-:Y:S02]  /*5a00*/  FMUL R24, R7, R124 ;  /* 0x0000007c07187220 */ /* 0x000fe40000400000 */
[-C--:B------:R-:W-:Y:S02]  /*5a10*/  FFMA.FTZ R7, R6, R17.reuse, -0.16845393180847167969 ;  /* 0xbe2c7f3006077423 */ /* 0x080fe40000010011 */
[-C--:B------:R-:W-:Y:S01]  /*5a20*/  FFMA.FTZ R12, R9, R17.reuse, -0.16845393180847167969 ;  /* 0xbe2c7f30090c7423 */ /* 0x080fe20000010011 */
[----:B------:R-:W-:Y:S01]  /*5a30*/  F2FP.PACK_AB R24, R21, R24 ;  /* 0x000000181518723e */ /* 0x000fe200000000ff */
[-C--:B------:R-:W-:Y:S02]  /*5a40*/  FFMA.FTZ R15, R14, R17.reuse, -0.16845393180847167969 ;  /* 0xbe2c7f300e0f7423 */ /* 0x080fe40000010011 */
[----:B------:R-:W-:-:S02]  /*5a50*/  FFMA.FTZ R17, R16, R17, -0.16845393180847167969 ;  /* 0xbe2c7f3010117423 */ /* 0x000fc40000010011 */
[----:B------:R-:W-:Y:S01]  /*5a60*/  FFMA.FTZ R7, R6, R7, 0.1716887056827545166 ;  /* 0x3e2fcf2a06077423 */ /* 0x000fe20000010007 */
[----:B------:R0:W-:Y:S01]  /*5a70*/  STS.64 [R34+0x400], R24 ;  /* 0x0004001822007388 */ /* 0x0001e20000000a00 */
[C---:B------:R-:W-:Y:S02]  /*5a80*/  FFMA.FTZ R17, R16.reuse, R17, 0.1716887056827545166 ;  /* 0x3e2fcf2a10117423 */ /* 0x040fe40000010011 */
[----:B------:R-:W-:Y:S01]  /*5a90*/  FFMA.FTZ R12, R9, R12, 0.1716887056827545166 ;  /* 0x3e2fcf2a090c7423 */ /* 0x000fe2000001000c */
[----:B------:R-:W-:Y:S01]  /*5aa0*/  STS.64 [R20+0x1000], R30 ;  /* 0x0010001e14007388 */ /* 0x000fe20000000a00 */
[----:B------:R-:W-:Y:S02]  /*5ab0*/  FFMA.FTZ R17, R16, R17, -0.17900948226451873779 ;  /* 0xbe374e4310117423 */ /* 0x000fe40000010011 */
[----:B------:R-:W-:Y:S01]  /*5ac0*/  FFMA.FTZ R7, R6, R7, -0.17900948226451873779 ;  /* 0xbe374e4306077423 */ /* 0x000fe20000010007 */
[----:B------:R1:W-:Y:S01]  /*5ad0*/  STS.64 [R20+0x1400], R22 ;  /* 0x0014001614007388 */ /* 0x0003e20000000a00 */
[----:B------:R-:W-:-:S02]  /*5ae0*/  FFMA.FTZ R17, R16, R17, 0.20512372255325317383 ;  /* 0x3e520bf410117423 */ /* 0x000fc40000010011 */
[----:B------:R-:W-:Y:S01]  /*5af0*/  FFMA.FTZ R15, R14, R15, 0.1716887056827545166 ;  /* 0x3e2fcf2a0e0f7423 */ /* 0x000fe2000001000f */
[----:B------:R-:W-:Y:S01]  /*5b00*/  BAR.SYNC.DEFER_BLOCKING 0x0 ;  /* 0x0000000000007b1d */ /* 0x000fe20000010000 */
[C---:B------:R-:W-:Y:S01]  /*5b10*/  FFMA.FTZ R17, R16.reuse, R17, -0.24046532809734344482 ;  /* 0xbe763c8b10117423 */ /* 0x040fe20000010011 */
[----:B0-----:R-:W-:Y:S01]  /*5b20*/  SHF.L.U32 R25, R51, 0x3, RZ ;  /* 0x0000000333197819 */ /* 0x001fe200000006ff */
[----:B------:R-:W-:Y:S02]  /*5b30*/  FFMA.FTZ R12, R9, R12, -0.17900948226451873779 ;  /* 0xbe374e43090c7423 */ /* 0x000fe4000001000c */
[----:B------:R-:W-:Y:S02]  /*5b40*/  FFMA.FTZ R17, R16, R17, 0.28857114911079406738 ;  /* 0x3e93bf9910117423 */ /* 0x000fe40000010011 */
[----:B------:R-:W-:Y:S01]  /*5b50*/  FFMA.FTZ R7, R6, R7, 0.20512372255325317383 ;  /* 0x3e520bf406077423 */ /* 0x000fe20000010007 */
[----:B-1----:R-:W-:Y:S01]  /*5b60*/  LOP3.LUT R22, R36, 0x10, RZ, 0x3c, !PT ;  /* 0x0000001024167812 */ /* 0x002fe200078e3cff */
[----:B------:R-:W-:Y:S01]  /*5b70*/  FFMA.FTZ R17, R16, R17, -0.36067417263984680176 ;  /* 0xbeb8aa4910117423 */ /* 0x000fe20000010011 */
[----:B------:R-:W-:Y:S01]  /*5b80*/  LEA R23, R51, -R51, 0x3 ;  /* 0x8000003333177211 */ /* 0x000fe200078e18ff */
[----:B------:R-:W-:-:S02]  /*5b90*/  FFMA.FTZ R15, R14, R15, -0.17900948226451873779 ;  /* 0xbe374e430e0f7423 */ /* 0x000fc4000001000f */
[C---:B------:R-:W-:Y:S02]  /*5ba0*/  FFMA.FTZ R12, R9.reuse, R12, 0.20512372255325317383 ;  /* 0x3e520bf4090c7423 */ /* 0x040fe4000001000c */
[----:B------:R-:W-:Y:S02]  /*5bb0*/  FFMA.FTZ R17, R16, R17, 0.48089820146560668945 ;  /* 0x3ef6384a10117423 */ /* 0x000fe40000010011 */
[----:B------:R-:W-:Y:S02]  /*5bc0*/  FFMA.FTZ R7, R6, R7, -0.24046532809734344482 ;  /* 0xbe763c8b06077423 */ /* 0x000fe40000010007 */
[----:B------:R-:W-:Y:S02]  /*5bd0*/  FFMA.FTZ R15, R14, R15, 0.20512372255325317383 ;  /* 0x3e520bf40e0f7423 */ /* 0x000fe4000001000f */
[----:B------:R-:W-:Y:S02]  /*5be0*/  FFMA.FTZ R12, R9, R12, -0.24046532809734344482 ;  /* 0xbe763c8b090c7423 */ /* 0x000fe4000001000c */
[----:B------:R-:W-:Y:S01]  /*5bf0*/  FFMA.FTZ R17, R16, R17, -0.72134751081466674805 ;  /* 0xbf38aa3b10117423 */ /* 0x000fe20000010011 */
[----:B------:R0:W1:Y:S01]  /*5c00*/  LDS.64 R42, [R36] ;  /* 0x00000000242a7984 */ /* 0x0000620000000a00 */
[----:B------:R-:W-:-:S02]  /*5c10*/  FFMA.FTZ R7, R6, R7, 0.28857114911079406738 ;  /* 0x3e93bf9906077423 */ /* 0x000fc40000010007 */
[----:B------:R-:W-:Y:S01]  /*5c20*/  FFMA.FTZ R15, R14, R15, -0.24046532809734344482 ;  /* 0xbe763c8b0e0f7423 */ /* 0x000fe2000001000f */
[----:B------:R-:W-:Y:S01]  /*5c30*/  LDS.64 R46, [R22] ;  /* 0x00000000162e7984 */ /* 0x000fe20000000a00 */
[C---:B------:R-:W-:Y:S02]  /*5c40*/  FFMA.FTZ R12, R9.reuse, R12, 0.28857114911079406738 ;  /* 0x3e93bf99090c7423 */ /* 0x040fe4000001000c */
[----:B------:R-:W-:Y:S02]  /*5c50*/  FMUL R17, R16, R17 ;  /* 0x0000001110117220 */ /* 0x000fe40000400000 */
[----:B------:R-:W-:Y:S02]  /*5c60*/  FFMA.FTZ R7, R6, R7, -0.36067417263984680176 ;  /* 0xbeb8aa4906077423 */ /* 0x000fe40000010007 */
[----:B------:R-:W-:Y:S02]  /*5c70*/  FFMA.FTZ R15, R14, R15, 0.28857114911079406738 ;  /* 0x3e93bf990e0f7423 */ /* 0x000fe4000001000f */
[----:B------:R-:W-:-:S02]  /*5c80*/  FFMA.FTZ R12, R9, R12, -0.36067417263984680176 ;  /* 0xbeb8aa49090c7423 */ /* 0x000fc4000001000c */
[----:B------:R-:W-:Y:S02]  /*5c90*/  FMUL R17, R16, R17 ;  /* 0x0000001110117220 */ /* 0x000fe40000400000 */
[----:B------:R-:W-:Y:S02]  /*5ca0*/  FFMA.FTZ R7, R6, R7, 0.48089820146560668945 ;  /* 0x3ef6384a06077423 */ /* 0x000fe40000010007 */
[----:B------:R-:W-:Y:S02]  /*5cb0*/  FFMA.FTZ R15, R14, R15, -0.36067417263984680176 ;  /* 0xbeb8aa490e0f7423 */ /* 0x000fe4000001000f */
[----:B------:R-:W-:Y:S02]  /*5cc0*/  FFMA.FTZ R12, R9, R12, 0.48089820146560668945 ;  /* 0x3ef6384a090c7423 */ /* 0x000fe4000001000c */
[----:B------:R-:W-:Y:S02]  /*5cd0*/  FFMA.FTZ R17, R16, 1.4426950216293334961, R17 ;  /* 0x3fb8aa3b10117823 */ /* 0x000fe40000010011 */
[----:B------:R-:W-:-:S02]  /*5ce0*/  FFMA.FTZ R7, R6, R7, -0.72134751081466674805 ;  /* 0xbf38aa3b06077423 */ /* 0x000fc40000010007 */
[----:B------:R-:W-:Y:S02]  /*5cf0*/  FFMA.FTZ R15, R14, R15, 0.48089820146560668945 ;  /* 0x3ef6384a0e0f7423 */ /* 0x000fe4000001000f */
[----:B------:R-:W-:Y:S02]  /*5d00*/  FFMA.FTZ R12, R9, R12, -0.72134751081466674805 ;  /* 0xbf38aa3b090c7423 */ /* 0x000fe4000001000c */
[----:B------:R-:W-:Y:S01]  /*5d10*/  FADD R40, R18, R17 ;  /* 0x0000001112287221 */ /* 0x000fe20000000000 */
[----:B------:R-:W-:Y:S01]  /*5d20*/  LOP3.LUT R18, R36, 0x8, RZ, 0x3c, !PT ;  /* 0x0000000824127812 */ /* 0x000fe200078e3cff */
[----:B------:R-:W-:Y:S01]  /*5d30*/  FMUL R7, R6, R7 ;  /* 0x0000000706077220 */ /* 0x000fe20000400000 */
[----:B0-----:R-:W-:Y:S01]  /*5d40*/  LOP3.LUT R36, R36, 0x18, RZ, 0x3c, !PT ;  /* 0x0000001824247812 */ /* 0x001fe200078e3cff */
[----:B------:R-:W-:Y:S01]  /*5d50*/  FFMA.FTZ R15, R14, R15, -0.72134751081466674805 ;  /* 0xbf38aa3b0e0f7423 */ /* 0x000fe2000001000f */
[----:B------:R-:W-:Y:S01]  /*5d60*/  SHF.L.U32 R17, R51, 0x2, RZ ;  /* 0x0000000233117819 */ /* 0x000fe200000006ff */
[C---:B------:R-:W-:Y:S01]  /*5d70*/  FMUL R12, R9.reuse, R12 ;  /* 0x0000000c090c7220 */ /* 0x040fe20000400000 */
[----:B------:R0:W2:Y:S01]  /*5d80*/  LDS.64 R44, [R18] ;  /* 0x00000000122c7984 */ /* 0x0000a20000000a00 */
[----:B------:R-:W-:Y:S01]  /*5d90*/  FMUL R7, R6, R7 ;  /* 0x0000000706077220 */ /* 0x000fe20000400000 */
[----:B-1----:R-:W-:Y:S01]  /*5da0*/  PRMT R50, R42, 0x7632, R50 ;  /* 0x000076322a327816 */ /* 0x002fe20000000032 */
[----:B------:R-:W-:Y:S01]  /*5db0*/  FMUL R15, R14, R15 ;  /* 0x0000000f0e0f7220 */ /* 0x000fe20000400000 */
[----:B------:R-:W1:Y:S01]  /*5dc0*/  LDS.64 R48, [R36] ;  /* 0x0000000024307984 */ /* 0x000e620000000a00 */
[----:B------:R-:W-:-:S02]  /*5dd0*/  FMUL R12, R9, R12 ;  /* 0x0000000c090c7220 */ /* 0x000fc40000400000 */
[----:B------:R-:W-:Y:S01]  /*5de0*/  FFMA.FTZ R7, R6, 1.4426950216293334961, R7 ;  /* 0x3fb8aa3b06077823 */ /* 0x000fe20000010007 */
[----:B------:R-:W-:Y:S01]  /*5df0*/  @P0 MOV R6, 0x7f800000 ;  /* 0x7f80000000060802 */ /* 0x000fe20000000f00 */
[C---:B------:R-:W-:Y:S01]  /*5e00*/  FMUL R15, R14.reuse, R15 ;  /* 0x0000000f0e0f7220 */ /* 0x040fe20000400000 */
[----:B------:R-:W-:Y:S01]  /*5e10*/  STG.E.U16 [R4.64], R42 ;  /* 0x0000002a04007986 */ /* 0x000fe2000c101504 */
[----:B------:R-:W-:Y:S02]  /*5e20*/  FFMA.FTZ R9, R9, 1.4426950216293334961, R12 ;  /* 0x3fb8aa3b09097823 */ /* 0x000fe4000001000c */
[----:B------:R-:W-:Y:S01]  /*5e30*/  FFMA.FTZ R14, R14, 1.4426950216293334961, R15 ;  /* 0x3fb8aa3b0e0e7823 */ /* 0x000fe2000001000f */
[----:B------:R-:W-:Y:S01]  /*5e40*/  LEA R15, R51, R51, 0x1 ;  /* 0x00000033330f7211 */ /* 0x000fe200078e08ff */
[----:B------:R-:W-:Y:S01]  /*5e50*/  FADD R0, R0, R7 ;  /* 0x0000000700007221 */ /* 0x000fe20000000000 */
[----:B------:R-:W-:Y:S01]  /*5e60*/  @P1 MOV R7, 0x7f800000 ;  /* 0x7f80000000071802 */ /* 0x000fe20000000f00 */
[----:B------:R-:W-:Y:S01]  /*5e70*/  FADD R9, R10, R9 ;  /* 0x000000090a097221 */ /* 0x000fe20000000000 */
[----:B------:R-:W-:Y:S01]  /*5e80*/  @P4 MOV R10, 0x7f800000 ;  /* 0x7f800000000a4802 */ /* 0x000fe20000000f00 */
[----:B------:R-:W-:Y:S01]  /*5e90*/  @P0 FFMA.FTZ R0, R35, R6, +INF ;  /* 0x7f80000023000423 */ /* 0x000fe20000010006 */
[----:B------:R-:W-:Y:S01]  /*5ea0*/  @P5 MOV R6, 0x7f800000 ;  /* 0x7f80000000065802 */ /* 0x000fe20000000f00 */
[----:B------:R-:W-:Y:S01]  /*5eb0*/  FADD R12, R11, R14 ;  /* 0x0000000e0b0c7221 */ /* 0x000fe20000000000 */
[C---:B------:R-:W-:Y:S01]  /*5ec0*/  SHF.L.U32 R11, R51.reuse, 0x1, RZ ;  /* 0x00000001330b7819 */ /* 0x040fe200000006ff */
[----:B------:R-:W-:Y:S01]  /*5ed0*/  IMAD R21, R51, 0x6, RZ ;  /* 0x0000000633157824 */ /* 0x000fe200078e02ff */
[----:B------:R-:W-:Y:S01]  /*5ee0*/  FSETP.NEU.AND P0, PT, R39, RZ, PT ;  /* 0x000000ff2700720b */ /* 0x000fe20003f0d000 */
[----:B------:R-:W-:Y:S01]  /*5ef0*/  @P5 FFMA.FTZ R12, R37, R6, +INF ;  /* 0x7f800000250c5423 */ /* 0x000fe20000010006 */
[----:B------:R-:W-:Y:S01]  /*5f00*/  FSEL R0, R0, -INF , P3 ;  /* 0xff80000000007808 */ /* 0x000fe20001800000 */
[----:B------:R-:W-:Y:S01]  /*5f10*/  @P4 FFMA.FTZ R40, R39, R10, +INF ;  /* 0x7f80000027284423 */ /* 0x000fe2000001000a */
[-C--:B------:R-:W-:Y:S01]  /*5f20*/  IADD3 R6, P4, R11, R4.reuse, RZ ;  /* 0x000000040b067210 */ /* 0x080fe20007f9e0ff */
[C---:B------:R-:W-:Y:S01]  /*5f30*/  IMAD R29, R51.reuse, 0xa, RZ ;  /* 0x0000000a331d7824 */ /* 0x040fe200078e02ff */
[CC--:B------:R-:W-:Y:S01]  /*5f40*/  LEA R10, P5, R51.reuse, R4.reuse, 0x2 ;  /* 0x00000004330a7211 */ /* 0x0c0fe200078a10ff */
[----:B------:R-:W-:Y:S01]  /*5f50*/  IMAD R33, R51, 0xc, RZ ;  /* 0x0000000c33217824 */ /* 0x000fe200078e02ff */
[-C--:B------:R-:W-:Y:S01]  /*5f60*/  IADD3 R14, P6, R21, R4.reuse, RZ ;  /* 0x00000004150e7210 */ /* 0x080fe20007fde0ff */
[----:B------:R-:W-:Y:S01]  /*5f70*/  @P1 FFMA.FTZ R9, R38, R7, +INF ;  /* 0x7f80000026091423 */ /* 0x000fe20000010007 */
[----:B------:R-:W-:Y:S01]  /*5f80*/  FSETP.NEU.AND P1, PT, R37, RZ, PT ;  /* 0x000000ff2500720b */ /* 0x000fe20003f2d000 */
[C---:B------:R-:W-:Y:S01]  /*5f90*/  IMAD R37, R51.reuse, 0xe, RZ ;  /* 0x0000000e33257824 */ /* 0x040fe200078e02ff */
[CC--:B------:R-:W-:Y:S01]  /*5fa0*/  LEA.HI.X.SX32 R7, R51.reuse, R5.reuse, 0x1, P4 ;  /* 0x0000000533077211 */ /* 0x0c0fe200020f0eff */
[----:B------:R-:W-:Y:S01]  /*5fb0*/  IMAD R53, R51, 0x12, RZ ;  /* 0x0000001233357824 */ /* 0x000fe200078e02ff */
[-C--:B------:R-:W-:Y:S01]  /*5fc0*/  LEA.HI.X.SX32 R11, R11, R5.reuse, 0x1, P5 ;  /* 0x000000050b0b7211 */ /* 0x080fe200028f0eff */
[----:B------:R-:W-:Y:S01]  /*5fd0*/  IMAD R55, R51, 0x14, RZ ;  /* 0x0000001433377824 */ /* 0x000fe200078e02ff */
[-C--:B------:R-:W-:Y:S01]  /*5fe0*/  LEA.HI.X.SX32 R15, R15, R5.reuse, 0x1, P6 ;  /* 0x000000050f0f7211 */ /* 0x080fe200030f0eff */
[C---:B------:R-:W-:Y:S01]  /*5ff0*/  IMAD R57, R51.reuse, 0x16, RZ ;  /* 0x0000001633397824 */ /* 0x040fe200078e02ff */
[CC--:B------:R-:W-:Y:S01]  /*6000*/  LEA R16, P4, R51.reuse, R4.reuse, 0x3 ;  /* 0x0000000433107211 */ /* 0x0c0fe200078818ff */
[----:B------:R-:W-:Y:S01]  /*6010*/  IMAD R59, R51, 0x18, RZ ;  /* 0x00000018333b7824 */ /* 0x000fe200078e02ff */
[-C--:B0-----:R-:W-:Y:S01]  /*6020*/  IADD3 R18, P5, R29, R4.reuse, RZ ;  /* 0x000000041d127210 */ /* 0x081fe20007fbe0ff */
[----:B------:R-:W-:Y:S01]  /*6030*/  IMAD R31, R51, 0xb, RZ ;  /* 0x0000000b331f7824 */ /* 0x000fe200078e02ff */
[-C--:B------:R-:W-:Y:S01]  /*6040*/  IADD3 R20, P6, R33, R4.reuse, RZ ;  /* 0x0000000421147210 */ /* 0x080fe20007fde0ff */
[----:B------:R-:W-:Y:S01]  /*6050*/  IMAD R61, R51, 0x1a, RZ ;  /* 0x0000001a333d7824 */ /* 0x000fe200078e02ff */
[-C--:B------:R-:W-:Y:S01]  /*6060*/  LEA.HI.X.SX32 R17, R17, R5.reuse, 0x1, P4 ;  /* 0x0000000511117211 */ /* 0x080fe200020f0eff */
[----:B------:R-:W-:Y:S01]  /*6070*/  IMAD R63, R51, 0x1c, RZ ;  /* 0x0000001c333f7824 */ /* 0x000fe200078e02ff */
[-C--:B------:R-:W-:Y:S01]  /*6080*/  LEA.HI.X.SX32 R19, R19, R5.reuse, 0x1, P5 ;  /* 0x0000000513137211 */ /* 0x080fe200028f0eff */
[----:B------:R-:W-:Y:S01]  /*6090*/  IMAD R65, R51, 0x1e, RZ ;  /* 0x0000001e33417824 */ /* 0x000fe200078e02ff */
[----:B------:R-:W-:Y:S01]  /*60a0*/  LEA.HI.X.SX32 R21, R21, R5, 0x1, P6 ;  /* 0x0000000515157211 */ /* 0x000fe200030f0eff */
[----:B------:R-:W-:Y:S01]  /*60b0*/  IMAD R35, R51, 0xd, RZ ;  /* 0x0000000d33237824 */ /* 0x000fe200078e02ff */
[-C--:B------:R-:W-:Y:S01]  /*60c0*/  IADD3 R22, P4, R37, R4.reuse, RZ ;  /* 0x0000000425167210 */ /* 0x080fe20007f9e0ff */
[----:B------:R0:W-:Y:S01]  /*60d0*/  STG.E.U16 [R6.64], R50 ;  /* 0x0000003206007986 */ /* 0x0001e2000c101504 */
[----:B------:R-:W-:-:S02]  /*60e0*/  LEA R24, P5, R51, R4, 0x4 ;  /* 0x0000000433187211 */ /* 0x000fc400078a20ff */
[-C--:B------:R-:W-:Y:S01]  /*60f0*/  IADD3 R26, P6, R53, R4.reuse, RZ ;  /* 0x00000004351a7210 */ /* 0x080fe20007fde0ff */
[----:B--2---:R1:W-:Y:S01]  /*6100*/  STG.E.U16 [R10.64], R44 ;  /* 0x0000002c0a007986 */ /* 0x0043e2000c101504 */
[-C--:B------:R-:W-:Y:S02]  /*6110*/  LEA.HI.X.SX32 R23, R23, R5.reuse, 0x1, P4 ;  /* 0x0000000517177211 */ /* 0x080fe400020f0eff */
[-C--:B------:R-:W-:Y:S02]  /*6120*/  LEA.HI.X.SX32 R25, R25, R5.reuse, 0x1, P5 ;  /* 0x0000000519197211 */ /* 0x080fe400028f0eff */
[----:B------:R-:W-:Y:S02]  /*6130*/  LEA.HI.X.SX32 R27, R27, R5, 0x1, P6 ;  /* 0x000000051b1b7211 */ /* 0x000fe400030f0eff */
[-C--:B------:R-:W-:Y:S01]  /*6140*/  IADD3 R28, P4, R55, R4.reuse, RZ ;  /* 0x00000004371c7210 */ /* 0x080fe20007f9e0ff */
[----:B0-----:R-:W-:Y:S01]  /*6150*/  FFMA R6, R0, 0.69314718246459960938, R13 ;  /* 0x3f31721800067823 */ /* 0x001fe2000000000d */
[----:B------:R-:W-:-:S02]  /*6160*/  IADD3 R30, P5, R57, R4, RZ ;  /* 0x00000004391e7210 */ /* 0x000fc40007fbe0ff */
[-C--:B------:R-:W-:Y:S02]  /*6170*/  IADD3 R32, P6, R59, R4.reuse, RZ ;  /* 0x000000043b207210 */ /* 0x080fe40007fde0ff */
[-C--:B------:R-:W-:Y:S02]  /*6180*/  LEA.HI.X.SX32 R29, R29, R5.reuse, 0x1, P4 ;  /* 0x000000051d1d7211 */ /* 0x080fe400020f0eff */
[-C--:B------:R-:W-:Y:S02]  /*6190*/  LEA.HI.X.SX32 R31, R31, R5.reuse, 0x1, P5 ;  /* 0x000000051f1f7211 */ /* 0x080fe400028f0eff */
[----:B------:R-:W-:Y:S02]  /*61a0*/  LEA.HI.X.SX32 R33, R33, R5, 0x1, P6 ;  /* 0x0000000521217211 */ /* 0x000fe400030f0eff */
[----:B------:R-:W-:Y:S02]  /*61b0*/  LEA R39, R51, -R51, 0x4 ;  /* 0x8000003333277211 */ /* 0x000fe400078e20ff */
[----:B------:R-:W-:-:S02]  /*61c0*/  IADD3 R34, P4, R61, R4, RZ ;  /* 0x000000043d227210 */ /* 0x000fc40007f9e0ff */
[-C--:B------:R-:W-:Y:S02]  /*61d0*/  IADD3 R36, P5, R63, R4.reuse, RZ ;  /* 0x000000043f247210 */ /* 0x080fe40007fbe0ff */
[----:B------:R-:W-:Y:S02]  /*61e0*/  IADD3 R38, P6, R65, R4, RZ ;  /* 0x0000000441267210 */ /* 0x000fe40007fde0ff */
[----:B------:R-:W-:Y:S02]  /*61f0*/  PRMT R7, R44, 0x7632, R7 ;  /* 0x000076322c077816 */ /* 0x000fe40000000007 */
[-C--:B------:R-:W-:Y:S02]  /*6200*/  LEA.HI.X.SX32 R35, R35, R5.reuse, 0x1, P4 ;  /* 0x0000000523237211 */ /* 0x080fe400020f0eff */
[-C--:B------:R-:W-:Y:S01]  /*6210*/  LEA.HI.X.SX32 R37, R37, R5.reuse, 0x1, P5 ;  /* 0x0000000525257211 */ /* 0x080fe200028f0eff */
[----:B------:R0:W-:Y:S01]  /*6220*/  STG.E.U16 [R14.64], R7 ;  /* 0x000000070e007986 */ /* 0x0001e2000c101504 */
[----:B------:R-:W-:-:S02]  /*6230*/  LEA.HI.X.SX32 R39, R39, R5, 0x1, P6 ;  /* 0x0000000527277211 */ /* 0x000fc400030f0eff */
[----:B------:R-:W-:Y:S01]  /*6240*/  PRMT R5, R46, 0x7632, R5 ;  /* 0x000076322e057816 */ /* 0x000fe20000000005 */
[----:B------:R2:W-:Y:S01]  /*6250*/  STG.E.U16 [R16.64], R46 ;  /* 0x0000002e10007986 */ /* 0x0005e2000c101504 */
[----:B-1----:R-:W-:Y:S02]  /*6260*/  PRMT R11, R48, 0x7632, R11 ;  /* 0x00007632300b7816 */ /* 0x002fe4000000000b */
[----:B------:R-:W-:Y:S01]  /*6270*/  PRMT R4, R45, 0x7632, R4 ;  /* 0x000076322d047816 */ /* 0x000fe20000000004 */
[----:B------:R1:W-:Y:S01]  /*6280*/  STG.E.U16 [R18.64], R5 ;  /* 0x0000000512007986 */ /* 0x0003e2000c101504 */
[----:B------:R-:W-:Y:S02]  /*6290*/  FSEL R9, R9, -INF , P2 ;  /* 0xff80000009097808 */ /* 0x000fe40001000000 */
[----:B------:R-:W-:Y:S01]  /*62a0*/  FSEL R12, R12, -INF , P1 ;  /* 0xff8000000c0c7808 */ /* 0x000fe20000800000 */
[----:B------:R-:W-:Y:S01]  /*62b0*/  STG.E.U16 [R20.64], R48 ;  /* 0x0000003014007986 */ /* 0x000fe2000c101504 */
[----:B0-----:R-:W-:Y:S01]  /*62c0*/  PRMT R15, R43, 0x7632, R15 ;  /* 0x000076322b0f7816 */ /* 0x001fe2000000000f */
[----:B------:R-:W-:Y:S01]  /*62d0*/  FFMA R7, R9, 0.69314718246459960938, R174 ;  /* 0x3f31721809077823 */ /* 0x000fe200000000ae */
[----:B------:R-:W-:Y:S01]  /*62e0*/  LOP3.LUT R10, R8, 0x1f8, RZ, 0xc0, !PT ;  /* 0x000001f8080a7812 */ /* 0x000fe200078ec0ff */
[----:B------:R-:W-:Y:S01]  /*62f0*/  STG.E.U16 [R22.64], R11 ;  /* 0x0000000b16007986 */ /* 0x000fe2000c101504 */
[----:B--2---:R-:W-:Y:S01]  /*6300*/  PRMT R17, R47, 0x7632, R17 ;  /* 0x000076322f117816 */ /* 0x004fe20000000011 */
[C---:B------:R-:W-:Y:S01]  /*6310*/  IMAD.HI R8, R3.reuse, 0x4, RZ ;  /* 0x0000000403087827 */ /* 0x040fe200078e02ff */
[----:B------:R-:W-:Y:S01]  /*6320*/  SHF.L.U32 R9, R3, 0x2, RZ ;  /* 0x0000000203097819 */ /* 0x000fe200000006ff */
[----:B------:R-:W-:Y:S01]  /*6330*/  STG.E.U16 [R24.64], R43 ;  /* 0x0000002b18007986 */ /* 0x000fe2000c101504 */
[----:B-1----:R-:W-:Y:S01]  /*6340*/  PRMT R19, R49, 0x7632, R19 ;  /* 0x0000763231137816 */ /* 0x002fe20000000013 */
[----:B------:R-:W-:Y:S01]  /*6350*/  IMAD.HI R3, R2, 0x4, RZ ;  /* 0x0000000402037827 */ /* 0x000fe200078e02ff */
[----:B------:R-:W-:Y:S01]  /*6360*/  FSEL R5, R40, -INF , P0 ;  /* 0xff80000028057808 */ /* 0x000fe20000000000 */
[----:B------:R-:W-:Y:S01]  /*6370*/  STG.E.U16 [R26.64], R15 ;  /* 0x0000000f1a007986 */ /* 0x000fe2000c101504 */
[----:B------:R-:W-:-:S03]  /*6380*/  SHF.L.U32 R0, R2, 0x2, RZ ;  /* 0x0000000202007819 */ /* 0x000fc600000006ff */
[----:B------:R-:W-:Y:S01]  /*6390*/  STG.E.U16 [R28.64], R45 ;  /* 0x0000002d1c007986 */ /* 0x000fe2000c101504 */
[----:B------:R-:W-:Y:S01]  /*63a0*/  FFMA R5, R5, 0.69314718246459960938, R84 ;  /* 0x3f31721805057823 */ /* 0x000fe20000000054 */
[----:B------:R-:W-:Y:S02]  /*63b0*/  IADD3 R2, P0, P1, R9, c[0x0][0x180], R0 ;  /* 0x0000600009027a10 */ /* 0x000fe4000791e000 */
[----:B------:R0:W-:Y:S02]  /*63c0*/  STG.E.U16 [R30.64], R4 ;  /* 0x000000041e007986 */ /* 0x0001e4000c101504 */
[----:B------:R-:W-:Y:S02]  /*63d0*/  IADD3.X R3, R8, c[0x0][0x184], R3, P0, P1 ;  /* 0x0000610008037a10 */ /* 0x000fe400007e2403 */
[----:B------:R-:W-:Y:S04]  /*63e0*/  STG.E.U16 [R32.64], R47 ;  /* 0x0000002f20007986 */ /* 0x000fe8000c101504 */
[----:B------:R-:W-:Y:S04]  /*63f0*/  STG.E.U16 [R34.64], R17 ;  /* 0x0000001122007986 */ /* 0x000fe8000c101504 */
[----:B------:R-:W-:Y:S01]  /*6400*/  STG.E.U16 [R36.64], R49 ;  /* 0x0000003124007986 */ /* 0x000fe2000c101504 */
[----:B0-----:R-:W-:-:S03]  /*6410*/  FFMA R4, R12, 0.69314718246459960938, R197 ;  /* 0x3f3172180c047823 */ /* 0x001fc600000000c5 */
[----:B------:R-:W-:Y:S04]  /*6420*/  STG.E.U16 [R38.64], R19 ;  /* 0x0000001326007986 */ /* 0x000fe8000c101504 */
[----:B------:R-:W-:Y:S06]  /*6430*/  BAR.SYNC.DEFER_BLOCKING 0x0 ;  /* 0x0000000000007b1d */ /* 0x000fec0000010000 */
[----:B------:R-:W-:Y:S04]  /*6440*/  STS.64 [R10], R6 ;  /* 0x000000060a007388 */ /* 0x000fe80000000a00 */
[----:B------:R-:W-:Y:S04]  /*6450*/  STS.64 [R10+0x200], R4 ;  /* 0x000200040a007388 */ /* 0x000fe80000000a00 */
[----:B------:R-:W-:Y:S06]  /*6460*/  BAR.SYNC.DEFER_BLOCKING 0x0 ;  /* 0x0000000000007b1d */ /* 0x000fec0000010000 */
[----:B------:R-:W0:Y:S04]  /*6470*/  LDS R41, [R41] ;  /* 0x0000000029297984 */ /* 0x000e280000000800 */
[----:B0-----:R-:W-:Y:S01]  /*6480*/  STG.E [R2.64], R41 ;  /* 0x0000002902007986 */ /* 0x001fe2000c101904 */
[----:B------:R-:W-:Y:S05]  /*6490*/  EXIT ;  /* 0x000000000000794d */ /* 0x000fea0003800000 */
.L_x_2:
[----:B------:R-:W-:-:S00]  /*64a0*/  BRA `(.L_x_2) ;  /* 0xfffffff000007947 */ /* 0x000fc0000383ffff */
[----:B------:R-:W-:-:S00]  /*64b0*/  NOP ;  /* 0x0000000000007918 */ /* 0x000fc00000000000 */
        /* <DEDUP_REMOVED lines=12> */
.L_x_3:


//--------------------- .nv.global.init           --------------------------
	.section	.nv.global.init,"aw",@progbits
.nv.global.init:
	.type		_$_str,@object
	.size		_$_str,(.L_0 - _$_str)
_$_str:
        /*0000*/ 	.byte	0x5f, 0x5f, 0x43, 0x55, 0x44, 0x41, 0x5f, 0x46, 0x54, 0x5a, 0x00
.L_0:


//--------------------- .nv.shared.attn_fwd       --------------------------
	.section	.nv.shared.attn_fwd,"aw",@nobits
	.sectionflags	@""
	.align	16
